	.target	sm_80

	.elftype	@"ET_EXEC"


//--------------------- .note.nv.tkinfo           --------------------------
	.section	.note.nv.tkinfo,"",@"SHT_NOTE"
	.sectionflags	@"SHF_NOTE_NV_TKINFO"
	.tkinfo
        /*0018*/ 	.word	0x00000002
        /*0030*/ 	.string	""
        /*0030*/ 	.string	"ptxas"
        /*0030*/ 	.string	"Cuda compilation tools, release 13.0, V13.0.88"
        /*0030*/ 	.string	"Build cuda_13.0.r13.0/compiler.36424714_0"
        /*0030*/ 	.string	"-v  -suppress-debug-info  -lineinfo  -arch sm_80 "



//--------------------- .note.nv.cuinfo           --------------------------
	.section	.note.nv.cuinfo,"",@"SHT_NOTE"
	.sectionflags	@"SHF_NOTE_NV_CUINFO"
        /*0018*/ 	.short	0x0002
        /*001a*/ 	.short	0x0050
        /*001c*/ 	.short	0x0082
	.zero		2


//--------------------- .nv.info                  --------------------------
	.section	.nv.info,"",@"SHT_CUDA_INFO"
	.align	4


	//----- nvinfo : EIATTR_REGCOUNT
	.align		4
        /*0000*/ 	.byte	0x04, 0x2f
        /*0002*/ 	.short	(.L_2 - .L_1)
	.align		4
.L_1:
        /*0004*/ 	.word	index@(attn_fwd)
        /*0008*/ 	.word	0x00000050


	//----- nvinfo : EIATTR_FRAME_SIZE
	.align		4
.L_2:
        /*000c*/ 	.byte	0x04, 0x11
        /*000e*/ 	.short	(.L_4 - .L_3)
	.align		4
.L_3:
        /*0010*/ 	.word	index@(attn_fwd)
        /*0014*/ 	.word	0x00000000


	//----- nvinfo : EIATTR_MIN_STACK_SIZE
	.align		4
.L_4:
        /*0018*/ 	.byte	0x04, 0x12
        /*001a*/ 	.short	(.L_6 - .L_5)
	.align		4
.L_5:
        /*001c*/ 	.word	index@(attn_fwd)
        /*0020*/ 	.word	0x00000000
.L_6:


//--------------------- .nv.info.attn_fwd         --------------------------
	.section	.nv.info.attn_fwd,"",@"SHT_CUDA_INFO"
	.sectionflags	@""
	.align	4


	//----- nvinfo : EIATTR_CUDA_API_VERSION
	.align		4
        /*0000*/ 	.byte	0x04, 0x37
        /*0002*/ 	.short	(.L_8 - .L_7)
.L_7:
        /*0004*/ 	.word	0x00000082


	//----- nvinfo : EIATTR_SW2861232_WAR
	.align		4
.L_8:
        /*0008*/ 	.byte	0x01, 0x35
	.zero		2


	//----- nvinfo : EIATTR_PARAM_CBANK
	.align		4
        /*000c*/ 	.byte	0x04, 0x0a
        /*000e*/ 	.short	(.L_10 - .L_9)
	.align		4
.L_9:
        /*0010*/ 	.word	index@(.nv.constant0.attn_fwd)
        /*0014*/ 	.short	0x0160
        /*0016*/ 	.short	0x0088


	//----- nvinfo : EIATTR_CBANK_PARAM_SIZE
	.align		4
.L_10:
        /*0018*/ 	.byte	0x03, 0x19
        /*001a*/ 	.short	0x0088


	//----- nvinfo : EIATTR_KPARAM_INFO
	.align		4
        /*001c*/ 	.byte	0x04, 0x17
        /*001e*/ 	.short	(.L_12 - .L_11)
.L_11:
        /*0020*/ 	.word	0x00000000
        /*0024*/ 	.short	0x0019
        /*0026*/ 	.short	0x0080
        /*0028*/ 	.byte	0x00, 0xf4, 0x21, 0x00


	//----- nvinfo : EIATTR_KPARAM_INFO
	.align		4
.L_12:
        /*002c*/ 	.byte	0x04, 0x17
        /*002e*/ 	.short	(.L_14 - .L_13)
.L_13:
        /*0030*/ 	.word	0x00000000
        /*0034*/ 	.short	0x0018
        /*0036*/ 	.short	0x0078
        /*0038*/ 	.byte	0x00, 0xf4, 0x21, 0x00


	//----- nvinfo : EIATTR_KPARAM_INFO
	.align		4
.L_14:
        /*003c*/ 	.byte	0x04, 0x17
        /*003e*/ 	.short	(.L_16 - .L_15)
.L_15:
        /*0040*/ 	.word	0x00000000
        /*0044*/ 	.short	0x0017
        /*0046*/ 	.short	0x0070
        /*0048*/ 	.byte	0x00, 0xf0, 0x11, 0x00


	//----- nvinfo : EIATTR_KPARAM_INFO
	.align		4
.L_16:
        /*004c*/ 	.byte	0x04, 0x17
        /*004e*/ 	.short	(.L_18 - .L_17)
.L_17:
        /*0050*/ 	.word	0x00000000
        /*0054*/ 	.short	0x0016
        /*0056*/ 	.short	0x006c
        /*0058*/ 	.byte	0x00, 0xf0, 0x11, 0x00


	//----- nvinfo : EIATTR_KPARAM_INFO
	.align		4
.L_18:
        /*005c*/ 	.byte	0x04, 0x17
        /*005e*/ 	.short	(.L_20 - .L_19)
.L_19:
        /*0060*/ 	.word	0x00000000
        /*0064*/ 	.short	0x0015
        /*0066*/ 	.short	0x0068
        /*0068*/ 	.byte	0x00, 0xf0, 0x11, 0x00


	//----- nvinfo : EIATTR_KPARAM_INFO
	.align		4
.L_20:
        /*006c*/ 	.byte	0x04, 0x17
        /*006e*/ 	.short	(.L_22 - .L_21)
.L_21:
        /*0070*/ 	.word	0x00000000
        /*0074*/ 	.short	0x0014
        /*0076*/ 	.short	0x0064
        /*0078*/ 	.byte	0x00, 0xf0, 0x11, 0x00


	//----- nvinfo : EIATTR_KPARAM_INFO
	.align		4
.L_22:
        /*007c*/ 	.byte	0x04, 0x17
        /*007e*/ 	.short	(.L_24 - .L_23)
.L_23:
        /*0080*/ 	.word	0x00000000
        /*0084*/ 	.short	0x0013
        /*0086*/ 	.short	0x0060
        /*0088*/ 	.byte	0x00, 0xf0, 0x11, 0x00


	//----- nvinfo : EIATTR_KPARAM_INFO
	.align		4
.L_24:
        /*008c*/ 	.byte	0x04, 0x17
        /*008e*/ 	.short	(.L_26 - .L_25)
.L_25:
        /*0090*/ 	.word	0x00000000
        /*0094*/ 	.short	0x0012
        /*0096*/ 	.short	0x005c
        /*0098*/ 	.byte	0x00, 0xf0, 0x11, 0x00


	//----- nvinfo : EIATTR_KPARAM_INFO
	.align		4
.L_26:
        /*009c*/ 	.byte	0x04, 0x17
        /*009e*/ 	.short	(.L_28 - .L_27)
.L_27:
        /*00a0*/ 	.word	0x00000000
        /*00a4*/ 	.short	0x0011
        /*00a6*/ 	.short	0x0058
        /*00a8*/ 	.byte	0x00, 0xf0, 0x11, 0x00


	//----- nvinfo : EIATTR_KPARAM_INFO
	.align		4
.L_28:
        /*00ac*/ 	.byte	0x04, 0x17
        /*00ae*/ 	.short	(.L_30 - .L_29)
.L_29:
        /*00b0*/ 	.word	0x00000000
        /*00b4*/ 	.short	0x0010
        /*00b6*/ 	.short	0x0054
        /*00b8*/ 	.byte	0x00, 0xf0, 0x11, 0x00


	//----- nvinfo : EIATTR_KPARAM_INFO
	.align		4
.L_30:
        /*00bc*/ 	.byte	0x04, 0x17
        /*00be*/ 	.short	(.L_32 - .L_31)
.L_31:
        /*00c0*/ 	.word	0x00000000
        /*00c4*/ 	.short	0x000f
        /*00c6*/ 	.short	0x0050
        /*00c8*/ 	.byte	0x00, 0xf0, 0x11, 0x00


	//----- nvinfo : EIATTR_KPARAM_INFO
	.align		4
.L_32:
        /*00cc*/ 	.byte	0x04, 0x17
        /*00ce*/ 	.short	(.L_34 - .L_33)
.L_33:
        /*00d0*/ 	.word	0x00000000
        /*00d4*/ 	.short	0x000e
        /*00d6*/ 	.short	0x004c
        /*00d8*/ 	.byte	0x00, 0xf0, 0x11, 0x00


	//----- nvinfo : EIATTR_KPARAM_INFO
	.align		4
.L_34:
        /*00dc*/ 	.byte	0x04, 0x17
        /*00de*/ 	.short	(.L_36 - .L_35)
.L_35:
        /*00e0*/ 	.word	0x00000000
        /*00e4*/ 	.short	0x000d
        /*00e6*/ 	.short	0x0048
        /*00e8*/ 	.byte	0x00, 0xf0, 0x11, 0x00


	//----- nvinfo : EIATTR_KPARAM_INFO
	.align		4
.L_36:
        /*00ec*/ 	.byte	0x04, 0x17
        /*00ee*/ 	.short	(.L_38 - .L_37)
.L_37:
        /*00f0*/ 	.word	0x00000000
        /*00f4*/ 	.short	0x000c
        /*00f6*/ 	.short	0x0044
        /*00f8*/ 	.byte	0x00, 0xf0, 0x11, 0x00


	//----- nvinfo : EIATTR_KPARAM_INFO
	.align		4
.L_38:
        /*00fc*/ 	.byte	0x04, 0x17
        /*00fe*/ 	.short	(.L_40 - .L_39)
.L_39:
        /*0100*/ 	.word	0x00000000
        /*0104*/ 	.short	0x000b
        /*0106*/ 	.short	0x0040
        /*0108*/ 	.byte	0x00, 0xf0, 0x11, 0x00


	//----- nvinfo : EIATTR_KPARAM_INFO
	.align		4
.L_40:
        /*010c*/ 	.byte	0x04, 0x17
        /*010e*/ 	.short	(.L_42 - .L_41)
.L_41:
        /*0110*/ 	.word	0x00000000
        /*0114*/ 	.short	0x000a
        /*0116*/ 	.short	0x003c
        /*0118*/ 	.byte	0x00, 0xf0, 0x11, 0x00


	//----- nvinfo : EIATTR_KPARAM_INFO
	.align		4
.L_42:
        /*011c*/ 	.byte	0x04, 0x17
        /*011e*/ 	.short	(.L_44 - .L_43)
.L_43:
        /*0120*/ 	.word	0x00000000
        /*0124*/ 	.short	0x0009
        /*0126*/ 	.short	0x0038
        /*0128*/ 	.byte	0x00, 0xf0, 0x11, 0x00


	//----- nvinfo : EIATTR_KPARAM_INFO
	.align		4
.L_44:
        /*012c*/ 	.byte	0x04, 0x17
        /*012e*/ 	.short	(.L_46 - .L_45)
.L_45:
        /*0130*/ 	.word	0x00000000
        /*0134*/ 	.short	0x0008
        /*0136*/ 	.short	0x0034
        /*0138*/ 	.byte	0x00, 0xf0, 0x11, 0x00


	//----- nvinfo : EIATTR_KPARAM_INFO
	.align		4
.L_46:
        /*013c*/ 	.byte	0x04, 0x17
        /*013e*/ 	.short	(.L_48 - .L_47)
.L_47:
        /*0140*/ 	.word	0x00000000
        /*0144*/ 	.short	0x0007
        /*0146*/ 	.short	0x0030
        /*0148*/ 	.byte	0x00, 0xf0, 0x11, 0x00


	//----- nvinfo : EIATTR_KPARAM_INFO
	.align		4
.L_48:
        /*014c*/ 	.byte	0x04, 0x17
        /*014e*/ 	.short	(.L_50 - .L_49)
.L_49:
        /*0150*/ 	.word	0x00000000
        /*0154*/ 	.short	0x0006
        /*0156*/ 	.short	0x002c
        /*0158*/ 	.byte	0x00, 0xf0, 0x11, 0x00


	//----- nvinfo : EIATTR_KPARAM_INFO
	.align		4
.L_50:
        /*015c*/ 	.byte	0x04, 0x17
        /*015e*/ 	.short	(.L_52 - .L_51)
.L_51:
        /*0160*/ 	.word	0x00000000
        /*0164*/ 	.short	0x0005
        /*0166*/ 	.short	0x0028
        /*0168*/ 	.byte	0x00, 0xf0, 0x11, 0x00


	//----- nvinfo : EIATTR_KPARAM_INFO
	.align		4
.L_52:
        /*016c*/ 	.byte	0x04, 0x17
        /*016e*/ 	.short	(.L_54 - .L_53)
.L_53:
        /*0170*/ 	.word	0x00000000
        /*0174*/ 	.short	0x0004
        /*0176*/ 	.short	0x0020
        /*0178*/ 	.byte	0x00, 0xf4, 0x21, 0x00


	//----- nvinfo : EIATTR_KPARAM_INFO
	.align		4
.L_54:
        /*017c*/ 	.byte	0x04, 0x17
        /*017e*/ 	.short	(.L_56 - .L_55)
.L_55:
        /*0180*/ 	.word	0x00000000
        /*0184*/ 	.short	0x0003
        /*0186*/ 	.short	0x0018
        /*0188*/ 	.byte	0x00, 0xf4, 0x21, 0x00


	//----- nvinfo : EIATTR_KPARAM_INFO
	.align		4
.L_56:
        /*018c*/ 	.byte	0x04, 0x17
        /*018e*/ 	.short	(.L_58 - .L_57)
.L_57:
        /*0190*/ 	.word	0x00000000
        /*0194*/ 	.short	0x0002
        /*0196*/ 	.short	0x0010
        /*0198*/ 	.byte	0x00, 0xf4, 0x21, 0x00


	//----- nvinfo : EIATTR_KPARAM_INFO
	.align		4
.L_58:
        /*019c*/ 	.byte	0x04, 0x17
        /*019e*/ 	.short	(.L_60 - .L_59)
.L_59:
        /*01a0*/ 	.word	0x00000000
        /*01a4*/ 	.short	0x0001
        /*01a6*/ 	.short	0x0008
        /*01a8*/ 	.byte	0x00, 0xf4, 0x21, 0x00


	//----- nvinfo : EIATTR_KPARAM_INFO
	.align		4
.L_60:
        /*01ac*/ 	.byte	0x04, 0x17
        /*01ae*/ 	.short	(.L_62 - .L_61)
.L_61:
        /*01b0*/ 	.word	0x00000000
        /*01b4*/ 	.short	0x0000
        /*01b6*/ 	.short	0x0000
        /*01b8*/ 	.byte	0x00, 0xf4, 0x21, 0x00


	//----- nvinfo : EIATTR_MAXREG_COUNT
	.align		4
.L_62:
        /*01bc*/ 	.byte	0x03, 0x1b
        /*01be*/ 	.short	0x00ff


	//----- nvinfo : EIATTR_NUM_BARRIERS
	.align		4
        /*01c0*/ 	.byte	0x02, 0x4c
        /*01c2*/ 	.byte	0x01
	.zero		1


	//----- nvinfo : EIATTR_MERCURY_ISA_VERSION
	.align		4
        /*01c4*/ 	.byte	0x03, 0x5f
        /*01c6*/ 	.short	0x0000


	//----- nvinfo : EIATTR_COOP_GROUP_MASK_REGIDS
	.align		4
        /*01c8*/ 	.byte	0x04, 0x29
        /*01ca*/ 	.short	(.L_64 - .L_63)


	//   ....[0]....
.L_63:
        /*01cc*/ 	.word	0xffffffff


	//   ....[1]....
        /*01d0*/ 	.word	0xffffffff


	//   ....[2]....
        /*01d4*/ 	.word	0xffffffff


	//   ....[3]....
        /*01d8*/ 	.word	0xffffffff


	//   ....[4]....
        /*01dc*/ 	.word	0xffffffff


	//   ....[5]....
        /*01e0*/ 	.word	0xffffffff


	//   ....[6]....
        /*01e4*/ 	.word	0xffffffff


	//   ....[7]....
        /*01e8*/ 	.word	0xffffffff


	//   ....[8]....
        /*01ec*/ 	.word	0xffffffff


	//   ....[9]....
        /*01f0*/ 	.word	0xffffffff


	//   ....[10]....
        /*01f4*/ 	.word	0xffffffff


	//   ....[11]....
        /*01f8*/ 	.word	0xffffffff


	//   ....[12]....
        /*01fc*/ 	.word	0xffffffff


	//   ....[13]....
        /*0200*/ 	.word	0xffffffff


	//   ....[14]....
        /*0204*/ 	.word	0xffffffff


	//   ....[15]....
        /*0208*/ 	.word	0xffffffff


	//----- nvinfo : EIATTR_COOP_GROUP_INSTR_OFFSETS
	.align		4
.L_64:
        /*020c*/ 	.byte	0x04, 0x28
        /*020e*/ 	.short	(.L_66 - .L_65)


	//   ....[0]....
.L_65:
        /*0210*/ 	.word	0x00000ec0


	//   ....[1]....
        /*0214*/ 	.word	0x00000ee0


	//   ....[2]....
        /*0218*/ 	.word	0x00001160


	//   ....[3]....
        /*021c*/ 	.word	0x000011b0


	//   ....[4]....
        /*0220*/ 	.word	0x000012c0


	//   ....[5]....
        /*0224*/ 	.word	0x000013f0


	//   ....[6]....
        /*0228*/ 	.word	0x00001510


	//   ....[7]....
        /*022c*/ 	.word	0x00001550


	//   ....[8]....
        /*0230*/ 	.word	0x000017e0


	//   ....[9]....
        /*0234*/ 	.word	0x00001800


	//   ....[10]....
        /*0238*/ 	.word	0x00001a20


	//   ....[11]....
        /*023c*/ 	.word	0x00001a50


	//   ....[12]....
        /*0240*/ 	.word	0x00001f30


	//   ....[13]....
        /*0244*/ 	.word	0x00001f40


	//   ....[14]....
        /*0248*/ 	.word	0x00001f90


	//   ....[15]....
        /*024c*/ 	.word	0x00001fa0


	//----- nvinfo : EIATTR_EXIT_INSTR_OFFSETS
	.align		4
.L_66:
        /*0250*/ 	.byte	0x04, 0x1c
        /*0252*/ 	.short	(.L_68 - .L_67)


	//   ....[0]....
.L_67:
        /*0254*/ 	.word	0x00003560


	//----- nvinfo : EIATTR_REQNTID
	.align		4
.L_68:
        /*0258*/ 	.byte	0x04, 0x10
        /*025a*/ 	.short	(.L_70 - .L_69)
.L_69:
        /*025c*/ 	.word	0x00000100
        /*0260*/ 	.word	0x00000001
        /*0264*/ 	.word	0x00000001
.L_70:


//--------------------- .nv.callgraph             --------------------------
	.section	.nv.callgraph,"",@"SHT_CUDA_CALLGRAPH"
	.align	4
	.sectionentsize	8
	.align		4
        /*0000*/ 	.word	0x00000000
	.align		4
        /*0004*/ 	.word	0xffffffff
	.align		4
        /*0008*/ 	.word	0x00000000
	.align		4
        /*000c*/ 	.word	0xfffffffe
	.align		4
        /*0010*/ 	.word	0x00000000
	.align		4
        /*0014*/ 	.word	0xfffffffd
	.align		4
        /*0018*/ 	.word	0x00000000
	.align		4
        /*001c*/ 	.word	0xfffffffc


//--------------------- .nv.rel.action            --------------------------
	.section	.nv.rel.action,"",@"SHT_CUDA_RELOCINFO"
	.align	8
	.sectionentsize	8
        /*0000*/ 	.byte	0x73, 0x00, 0x00, 0x00, 0x00, 0x00, 0x00, 0x00, 0x00, 0x00, 0x00, 0x11, 0x25, 0x00, 0x05, 0x36


//--------------------- .nv.constant4             --------------------------
	.section	.nv.constant4,"a",@progbits
	.align	8
	.align		8
.nv.constant4:
        /*0000*/ 	.dword	_$_str


//--------------------- .nv.constant0.attn_fwd    --------------------------
	.section	.nv.constant0.attn_fwd,"a",@progbits
	.sectionflags	@""
	.align	4
.nv.constant0.attn_fwd:
	.zero		488


//--------------------- .text.attn_fwd            --------------------------
	.section	.text.attn_fwd,"ax",@progbits
	.sectioninfo	@"SHI_REGISTERS=80"
	.align	128
        .global         attn_fwd
        .type           attn_fwd,@function
        .size           attn_fwd,(.L_x_3 - attn_fwd)
        .other          attn_fwd,@"STO_CUDA_ENTRY STV_DEFAULT"
attn_fwd:
.text.attn_fwd:
[----:B------:R-:W-:Y:S02]  /*0000*/  MOV R1, c[0x0][0x28] ;  /* 0x00000a0000017a02 */ /* 0x000fe40000000f00 */
[----:B------:R-:W0:Y:S01]  /*0010*/  S2R R73, SR_TID.X ;  /* 0x0000000000497919 */ /* 0x000e220000002100 */
[----:B------:R-:W-:Y:S01]  /*0020*/  MOV R21, c[0x0][0x198] ;  /* 0x0000660000157a02 */ /* 0x000fe20000000f00 */
[----:B------:R-:W-:Y:S02]  /*0030*/  ULDC.64 UR4, c[0x0][0x118] ;  /* 0x0000460000047ab9 */ /* 0x000fe40000000a00 */
[----:B------:R-:W1:Y:S01]  /*0040*/  S2R R3, SR_CTAID.X ;  /* 0x0000000000037919 */ /* 0x000e620000002500 */
[C---:B------:R-:W-:Y:S01]  /*0050*/  SHF.L.U32 R15, R21.reuse, 0x3, RZ ;  /* 0x00000003150f7819 */ /* 0x040fe200000006ff */
[C---:B------:R-:W-:Y:S01]  /*0060*/  IMAD R11, R21.reuse, 0x6, RZ ;  /* 0x00000006150b7824 */ /* 0x040fe200078e02ff */
[CC--:B------:R-:W-:Y:S01]  /*0070*/  LEA R5, R21.reuse, R21.reuse, 0x1 ;  /* 0x0000001515057211 */ /* 0x0c0fe200078e08ff */
[----:B------:R-:W2:Y:S01]  /*0080*/  S2R R77, SR_CTAID.Y ;  /* 0x00000000004d7919 */ /* 0x000ea20000002600 */
[C---:B------:R-:W-:Y:S01]  /*0090*/  IMAD R27, R21.reuse, 0x14, RZ ;  /* 0x00000014151b7824 */ /* 0x040fe200078e02ff */
[C---:B------:R-:W-:Y:S01]  /*00a0*/  SHF.L.U32 R7, R21.reuse, 0x2, RZ ;  /* 0x0000000215077819 */ /* 0x040fe200000006ff */
[C---:B------:R-:W-:Y:S01]  /*00b0*/  IMAD R29, R21.reuse, 0x16, RZ ;  /* 0x00000016151d7824 */ /* 0x040fe200078e02ff */
[CC--:B------:R-:W-:Y:S01]  /*00c0*/  LEA R9, R21.reuse, R21.reuse, 0x2 ;  /* 0x0000001515097211 */ /* 0x0c0fe200078e10ff */
[C---:B------:R-:W-:Y:S01]  /*00d0*/  IMAD R19, R21.reuse, 0xa, RZ ;  /* 0x0000000a15137824 */ /* 0x040fe200078e02ff */
[CC--:B------:R-:W-:Y:S01]  /*00e0*/  LEA R13, R21.reuse, -R21.reuse, 0x3 ;  /* 0x80000015150d7211 */ /* 0x0c0fe200078e18ff */
[C---:B------:R-:W-:Y:S01]  /*00f0*/  IMAD R23, R21.reuse, 0x12, RZ ;  /* 0x0000001215177824 */ /* 0x040fe200078e02ff */
[CC--:B------:R-:W-:Y:S01]  /*0100*/  LEA R17, R21.reuse, R21.reuse, 0x3 ;  /* 0x0000001515117211 */ /* 0x0c0fe200078e18ff */
[C---:B------:R-:W-:Y:S01]  /*0110*/  IMAD R37, R21.reuse, 0xc, RZ ;  /* 0x0000000c15257824 */ /* 0x040fe200078e02ff */
[C---:B------:R-:W-:Y:S01]  /*0120*/  LEA R43, R21.reuse, -R21, 0x4 ;  /* 0x80000015152b7211 */ /* 0x040fe200078e20ff */
[----:B------:R-:W-:-:S02]  /*0130*/  IMAD R41, R21, 0xe, RZ ;  /* 0x0000000e15297824 */ /* 0x000fc400078e02ff */
[C---:B------:R-:W-:Y:S02]  /*0140*/  IMAD R31, R21.reuse, 0x18, RZ ;  /* 0x00000018151f7824 */ /* 0x040fe400078e02ff */
[----:B------:R-:W-:Y:S01]  /*0150*/  IMAD R35, R21, 0xb, RZ ;  /* 0x0000000b15237824 */ /* 0x000fe200078e02ff */
[----:B0-----:R-:W-:Y:S01]  /*0160*/  LOP3.LUT R0, R73, 0xff, RZ, 0xc0, !PT ;  /* 0x000000ff49007812 */ /* 0x001fe200078ec0ff */
[C---:B------:R-:W-:Y:S02]  /*0170*/  IMAD R39, R21.reuse, 0xd, RZ ;  /* 0x0000000d15277824 */ /* 0x040fe400078e02ff */
[----:B------:R-:W-:Y:S01]  /*0180*/  IMAD R45, R21, 0x1a, RZ ;  /* 0x0000001a152d7824 */ /* 0x000fe200078e02ff */
[----:B-1----:R-:W-:Y:S01]  /*0190*/  LEA R72, R3, R0, 0x8 ;  /* 0x0000000003487211 */ /* 0x002fe200078e40ff */
[C---:B------:R-:W-:Y:S02]  /*01a0*/  IMAD R47, R21.reuse, 0x1c, RZ ;  /* 0x0000001c152f7824 */ /* 0x040fe400078e02ff */
[----:B------:R-:W-:-:S02]  /*01b0*/  IMAD R49, R21, 0x1e, RZ ;  /* 0x0000001e15317824 */ /* 0x000fc400078e02ff */
[----:B--2---:R-:W-:Y:S02]  /*01c0*/  IMAD R2, R77, c[0x0][0x190], RZ ;  /* 0x000064004d027a24 */ /* 0x004fe400078e02ff */
[----:B------:R-:W-:-:S03]  /*01d0*/  IMAD R3, R72, c[0x0][0x194], RZ ;  /* 0x0000650048037a24 */ /* 0x000fc600078e02ff */
[C---:B------:R-:W-:Y:S01]  /*01e0*/  SHF.L.U32 R24, R2.reuse, 0x1, RZ ;  /* 0x0000000102187819 */ /* 0x040fe200000006ff */
[----:B------:R-:W-:Y:S01]  /*01f0*/  IMAD.HI R2, R2, 0x2, RZ ;  /* 0x0000000202027827 */ /* 0x000fe200078e02ff */
[----:B------:R-:W-:-:S03]  /*0200*/  SHF.L.U32 R25, R3, 0x1, RZ ;  /* 0x0000000103197819 */ /* 0x000fc600000006ff */
[----:B------:R-:W-:Y:S01]  /*0210*/  IMAD.HI R3, R3, 0x2, RZ ;  /* 0x0000000203037827 */ /* 0x000fe200078e02ff */
[----:B------:R-:W-:-:S04]  /*0220*/  IADD3 R24, P0, P1, R25, c[0x0][0x160], R24 ;  /* 0x0000580019187a10 */ /* 0x000fc8000791e018 */
[----:B------:R-:W-:Y:S02]  /*0230*/  IADD3.X R25, R3, c[0x0][0x164], R2, P0, P1 ;  /* 0x0000590003197a10 */ /* 0x000fe400007e2402 */
[C---:B------:R-:W-:Y:S02]  /*0240*/  SHF.L.U32 R3, R21.reuse, 0x1, RZ ;  /* 0x0000000115037819 */ /* 0x040fe400000006ff */
[-C--:B------:R-:W-:Y:S02]  /*0250*/  LEA R32, P3, R21, R24.reuse, 0x4 ;  /* 0x0000001815207211 */ /* 0x080fe400078620ff */
[-C--:B------:R-:W-:Y:S02]  /*0260*/  IADD3 R28, P4, R3, R24.reuse, RZ ;  /* 0x00000018031c7210 */ /* 0x080fe40007f9e0ff */
[-C--:B------:R-:W-:Y:S02]  /*0270*/  LEA R26, P5, R21, R24.reuse, 0x2 ;  /* 0x00000018151a7211 */ /* 0x080fe400078a10ff */
[----:B------:R-:W-:-:S02]  /*0280*/  IADD3 R20, P6, R11, R24, RZ ;  /* 0x000000180b147210 */ /* 0x000fc40007fde0ff */
[-C--:B------:R-:W-:Y:S02]  /*0290*/  LEA.HI.X.SX32 R33, R15, R25.reuse, 0x1, P3 ;  /* 0x000000190f217211 */ /* 0x080fe400018f0eff */
[-C--:B------:R-:W-:Y:S02]  /*02a0*/  LEA R22, P3, R21, R24.reuse, 0x3 ;  /* 0x0000001815167211 */ /* 0x080fe400078618ff */
[-C--:B------:R-:W-:Y:S01]  /*02b0*/  IADD3 R6, P2, R27, R24.reuse, RZ ;  /* 0x000000181b067210 */ /* 0x080fe20007f5e0ff */
[----:B------:R-:W2:Y:S01]  /*02c0*/  LDG.E.U16 R32, [R32.64] ;  /* 0x0000000420207981 */ /* 0x000ea2000c1e1500 */
[----:B------:R-:W-:Y:S02]  /*02d0*/  IADD3 R4, P1, R29, R24, RZ ;  /* 0x000000181d047210 */ /* 0x000fe40007f3e0ff */
[-C--:B------:R-:W-:Y:S02]  /*02e0*/  LEA.HI.X.SX32 R29, R21, R25.reuse, 0x1, P4 ;  /* 0x00000019151d7211 */ /* 0x080fe400020f0eff */
[----:B------:R-:W-:-:S02]  /*02f0*/  LEA.HI.X.SX32 R27, R3, R25, 0x1, P5 ;  /* 0x00000019031b7211 */ /* 0x000fc400028f0eff */
[-C--:B------:R-:W-:Y:S01]  /*0300*/  IADD3 R2, P0, R23, R24.reuse, RZ ;  /* 0x0000001817027210 */ /* 0x080fe20007f1e0ff */
[----:B------:R-:W3:Y:S01]  /*0310*/  LDG.E.U16 R28, [R28.64] ;  /* 0x000000041c1c7981 */ /* 0x000ee2000c1e1500 */
[-C--:B------:R-:W-:Y:S02]  /*0320*/  IADD3 R30, P5, R19, R24.reuse, RZ ;  /* 0x00000018131e7210 */ /* 0x080fe40007fbe0ff */
[-C--:B------:R-:W-:Y:S01]  /*0330*/  LEA.HI.X.SX32 R21, R5, R25.reuse, 0x1, P6 ;  /* 0x0000001905157211 */ /* 0x080fe200030f0eff */
[----:B------:R-:W4:Y:S01]  /*0340*/  LDG.E.U16 R26, [R26.64] ;  /* 0x000000041a1a7981 */ /* 0x000f22000c1e1500 */
[-C--:B------:R-:W-:Y:S02]  /*0350*/  IADD3 R14, P6, R37, R24.reuse, RZ ;  /* 0x00000018250e7210 */ /* 0x080fe40007fde0ff */
[----:B------:R-:W-:Y:S01]  /*0360*/  LEA.HI.X.SX32 R23, R7, R25, 0x1, P3 ;  /* 0x0000001907177211 */ /* 0x000fe200018f0eff */
[----:B------:R-:W5:Y:S01]  /*0370*/  LDG.E.U16 R20, [R20.64] ;  /* 0x0000000414147981 */ /* 0x000f62000c1e1500 */
[----:B------:R-:W-:-:S02]  /*0380*/  IADD3 R12, P3, R41, R24, RZ ;  /* 0x00000018290c7210 */ /* 0x000fc40007f7e0ff */
[-C--:B------:R-:W-:Y:S01]  /*0390*/  IADD3 R8, P4, R31, R24.reuse, RZ ;  /* 0x000000181f087210 */ /* 0x080fe20007f9e0ff */
[----:B------:R-:W3:Y:S01]  /*03a0*/  LDG.E.U16 R22, [R22.64] ;  /* 0x0000000416167981 */ /* 0x000ee2000c1e1500 */
[-C--:B------:R-:W-:Y:S02]  /*03b0*/  LEA.HI.X.SX32 R31, R9, R25.reuse, 0x1, P5 ;  /* 0x00000019091f7211 */ /* 0x080fe400028f0eff */
[-C--:B------:R-:W-:Y:S02]  /*03c0*/  IADD3 R10, P5, R45, R24.reuse, RZ ;  /* 0x000000182d0a7210 */ /* 0x080fe40007fbe0ff */
[-C--:B------:R-:W-:Y:S01]  /*03d0*/  LEA.HI.X.SX32 R15, R11, R25.reuse, 0x1, P6 ;  /* 0x000000190b0f7211 */ /* 0x080fe200030f0eff */
[----:B------:R-:W3:Y:S01]  /*03e0*/  LDG.E.U16 R30, [R30.64] ;  /* 0x000000041e1e7981 */ /* 0x000ee2000c1e1500 */
[-C--:B------:R-:W-:Y:S02]  /*03f0*/  LEA.HI.X.SX32 R3, R17, R25.reuse, 0x1, P0 ;  /* 0x0000001911037211 */ /* 0x080fe400000f0eff */
[----:B------:R-:W-:Y:S01]  /*0400*/  IADD3 R16, P6, R47, R24, RZ ;  /* 0x000000182f107210 */ /* 0x000fe20007fde0ff */
[----:B------:R0:W3:Y:S01]  /*0410*/  LDG.E.U16 R14, [R14.64] ;  /* 0x000000040e0e7981 */ /* 0x0000e2000c1e1500 */
[----:B------:R-:W-:-:S02]  /*0420*/  LEA.HI.X.SX32 R13, R13, R25, 0x1, P3 ;  /* 0x000000190d0d7211 */ /* 0x000fc400018f0eff */
[-C--:B------:R-:W-:Y:S01]  /*0430*/  LEA.HI.X.SX32 R7, R19, R25.reuse, 0x1, P2 ;  /* 0x0000001913077211 */ /* 0x080fe200010f0eff */
[----:B------:R1:W3:Y:S01]  /*0440*/  LDG.E.U16 R2, [R2.64] ;  /* 0x0000000402027981 */ /* 0x0002e2000c1e1500 */
[----:B------:R-:W-:Y:S02]  /*0450*/  IADD3 R18, P3, R49, R24, RZ ;  /* 0x0000001831127210 */ /* 0x000fe40007f7e0ff */
[-C--:B------:R-:W-:Y:S01]  /*0460*/  LEA.HI.X.SX32 R5, R35, R25.reuse, 0x1, P1 ;  /* 0x0000001923057211 */ /* 0x080fe200008f0eff */
[----:B------:R0:W3:Y:S01]  /*0470*/  LDG.E.U16 R24, [R24.64] ;  /* 0x0000000418187981 */ /* 0x0000e2000c1e1500 */
[-C--:B------:R-:W-:Y:S02]  /*0480*/  LEA.HI.X.SX32 R9, R37, R25.reuse, 0x1, P4 ;  /* 0x0000001925097211 */ /* 0x080fe400020f0eff */
[-C--:B------:R-:W-:Y:S01]  /*0490*/  LEA.HI.X.SX32 R11, R39, R25.reuse, 0x1, P5 ;  /* 0x00000019270b7211 */ /* 0x080fe200028f0eff */
[----:B------:R0:W4:Y:S01]  /*04a0*/  LDG.E.U16 R6, [R6.64] ;  /* 0x0000000406067981 */ /* 0x000122000c1e1500 */
[----:B------:R-:W-:-:S02]  /*04b0*/  LEA.HI.X.SX32 R17, R41, R25, 0x1, P6 ;  /* 0x0000001929117211 */ /* 0x000fc400030f0eff */
[----:B------:R-:W-:Y:S01]  /*04c0*/  LEA.HI.X.SX32 R19, R43, R25, 0x1, P3 ;  /* 0x000000192b137211 */ /* 0x000fe200018f0eff */
[----:B------:R0:W4:Y:S04]  /*04d0*/  LDG.E.U16 R4, [R4.64] ;  /* 0x0000000404047981 */ /* 0x000128000c1e1500 */
[----:B------:R0:W4:Y:S04]  /*04e0*/  LDG.E.U16 R8, [R8.64] ;  /* 0x0000000408087981 */ /* 0x000128000c1e1500 */
[----:B------:R0:W5:Y:S04]  /*04f0*/  LDG.E.U16 R10, [R10.64] ;  /* 0x000000040a0a7981 */ /* 0x000168000c1e1500 */
[----:B------:R-:W5:Y:S04]  /*0500*/  LDG.E.U16 R16, [R16.64] ;  /* 0x0000000410107981 */ /* 0x000f68000c1e1500 */
[----:B------:R1:W5:Y:S04]  /*0510*/  LDG.E.U16 R12, [R12.64] ;  /* 0x000000040c0c7981 */ /* 0x000368000c1e1500 */
[----:B------:R-:W5:Y:S01]  /*0520*/  LDG.E.U16 R18, [R18.64] ;  /* 0x0000000412127981 */ /* 0x000f62000c1e1500 */
[----:B0-----:R-:W-:-:S02]  /*0530*/  SHF.L.U32 R25, R0, 0x1, RZ ;  /* 0x0000000100197819 */ /* 0x001fc400000006ff */
[----:B------:R-:W-:-:S04]  /*0540*/  MOV R0, 0x1 ;  /* 0x0000000100007802 */ /* 0x000fc80000000f00 */
[----:B------:R-:W-:Y:S02]  /*0550*/  ISETP.LE.AND P0, PT, R0, c[0x0][0x1d0], PT ;  /* 0x0000740000007a0c */ /* 0x000fe40003f03270 */
[C---:B-1----:R-:W-:Y:S02]  /*0560*/  LOP3.LUT R3, R25.reuse, 0x10, RZ, 0x3c, !PT ;  /* 0x0000001019037812 */ /* 0x042fe400078e3cff */
[C---:B------:R-:W-:Y:S02]  /*0570*/  LOP3.LUT R5, R25.reuse, 0x20, RZ, 0x3c, !PT ;  /* 0x0000002019057812 */ /* 0x040fe400078e3cff */
[C---:B------:R-:W-:Y:S02]  /*0580*/  LOP3.LUT R7, R25.reuse, 0x30, RZ, 0x3c, !PT ;  /* 0x0000003019077812 */ /* 0x040fe400078e3cff */
[C---:B------:R-:W-:Y:S02]  /*0590*/  LOP3.LUT R9, R25.reuse, 0x40, RZ, 0x3c, !PT ;  /* 0x0000004019097812 */ /* 0x040fe400078e3cff */
[----:B------:R-:W-:-:S02]  /*05a0*/  LOP3.LUT R11, R25, 0x50, RZ, 0x3c, !PT ;  /* 0x00000050190b7812 */ /* 0x000fc400078e3cff */
[C---:B------:R-:W-:Y:S02]  /*05b0*/  LOP3.LUT R13, R25.reuse, 0x60, RZ, 0x3c, !PT ;  /* 0x00000060190d7812 */ /* 0x040fe400078e3cff */
[----:B------:R-:W-:Y:S02]  /*05c0*/  LOP3.LUT R15, R25, 0x70, RZ, 0x3c, !PT ;  /* 0x00000070190f7812 */ /* 0x000fe400078e3cff */
[----:B------:R-:W-:Y:S02]  /*05d0*/  MOV R56, 0x3f800000 ;  /* 0x3f80000000387802 */ /* 0x000fe40000000f00 */
[----:B------:R-:W-:Y:S02]  /*05e0*/  MOV R40, 0xff800000 ;  /* 0xff80000000287802 */ /* 0x000fe40000000f00 */
[----:B------:R-:W-:Y:S02]  /*05f0*/  MOV R55, 0x3f800000 ;  /* 0x3f80000000377802 */ /* 0x000fe40000000f00 */
[----:B------:R-:W-:-:S02]  /*0600*/  MOV R54, 0x3f800000 ;  /* 0x3f80000000367802 */ /* 0x000fc40000000f00 */
[----:B------:R-:W-:Y:S02]  /*0610*/  MOV R53, 0x3f800000 ;  /* 0x3f80000000357802 */ /* 0x000fe40000000f00 */
[C---:B------:R-:W-:Y:S02]  /*0620*/  LOP3.LUT R76, R73.reuse, 0xe0, RZ, 0xc0, !PT ;  /* 0x000000e0494c7812 */ /* 0x040fe400078ec0ff */
[C---:B------:R-:W-:Y:S02]  /*0630*/  LOP3.LUT R75, R73.reuse, 0xf, RZ, 0xc0, !PT ;  /* 0x0000000f494b7812 */ /* 0x040fe400078ec0ff */
[C---:B------:R-:W-:Y:S02]  /*0640*/  SHF.L.U32 R74, R73.reuse, 0x1, RZ ;  /* 0x00000001494a7819 */ /* 0x040fe400000006ff */
[C---:B------:R-:W-:Y:S02]  /*0650*/  SHF.L.U32 R34, R73.reuse, 0x5, RZ ;  /* 0x0000000549227819 */ /* 0x040fe400000006ff */
[----:B------:R-:W-:Y:S01]  /*0660*/  SHF.L.U32 R36, R73, 0x3, RZ ;  /* 0x0000000349247819 */ /* 0x000fe200000006ff */
[----:B--2---:R-:W-:Y:S04]  /*0670*/  STS.U16 [R25+0x1000], R32 ;  /* 0x0010002019007388 */ /* 0x004fe80000000400 */
[----:B---3--:R-:W-:Y:S04]  /*0680*/  STS.U16 [R25], R24 ;  /* 0x0000001819007388 */ /* 0x008fe80000000400 */
[----:B------:R-:W-:Y:S04]  /*0690*/  STS.U16 [R3+0x200], R28 ;  /* 0x0002001c03007388 */ /* 0x000fe80000000400 */
[----:B------:R-:W-:Y:S04]  /*06a0*/  STS.U16 [R3+0x1200], R2 ;  /* 0x0012000203007388 */ /* 0x000fe80000000400 */
[----:B----4-:R-:W-:Y:S04]  /*06b0*/  STS.U16 [R5+0x400], R26 ;  /* 0x0004001a05007388 */ /* 0x010fe80000000400 */
[----:B------:R0:W-:Y:S04]  /*06c0*/  STS.U16 [R5+0x1400], R6 ;  /* 0x0014000605007388 */ /* 0x0001e80000000400 */
[----:B-----5:R-:W-:Y:S04]  /*06d0*/  STS.U16 [R7+0x600], R20 ;  /* 0x0006001407007388 */ /* 0x020fe80000000400 */
[----:B------:R1:W-:Y:S04]  /*06e0*/  STS.U16 [R7+0x1600], R4 ;  /* 0x0016000407007388 */ /* 0x0003e80000000400 */
[----:B------:R2:W-:Y:S04]  /*06f0*/  STS.U16 [R9+0x800], R22 ;  /* 0x0008001609007388 */ /* 0x0005e80000000400 */
[----:B------:R3:W-:Y:S01]  /*0700*/  STS.U16 [R9+0x1800], R8 ;  /* 0x0018000809007388 */ /* 0x0007e20000000400 */
[----:B0-----:R-:W-:-:S03]  /*0710*/  MOV R5, 0xff800000 ;  /* 0xff80000000057802 */ /* 0x001fc60000000f00 */
[----:B------:R-:W-:Y:S01]  /*0720*/  STS.U16 [R11+0xa00], R30 ;  /* 0x000a001e0b007388 */ /* 0x000fe20000000400 */
[----:B-1----:R-:W-:-:S03]  /*0730*/  MOV R4, 0xff800000 ;  /* 0xff80000000047802 */ /* 0x002fc60000000f00 */
[----:B------:R0:W-:Y:S01]  /*0740*/  STS.U16 [R11+0x1a00], R10 ;  /* 0x001a000a0b007388 */ /* 0x0001e20000000400 */
[----:B------:R-:W-:Y:S01]  /*0750*/  MOV R6, 0xff800000 ;  /* 0xff80000000067802 */ /* 0x000fe20000000f00 */
[----:B------:R-:W-:Y:S02]  /*0760*/  CS2R R20, SRZ ;  /* 0x0000000000147805 */ /* 0x000fe4000001ff00 */
[----:B------:R-:W-:Y:S01]  /*0770*/  STS.U16 [R13+0xc00], R14 ;  /* 0x000c000e0d007388 */ /* 0x000fe20000000400 */
[----:B--2---:R-:W-:Y:S01]  /*0780*/  CS2R R22, SRZ ;  /* 0x0000000000167805 */ /* 0x004fe2000001ff00 */
[----:B---3--:R-:W-:Y:S02]  /*0790*/  CS2R R8, SRZ ;  /* 0x0000000000087805 */ /* 0x008fe4000001ff00 */
[----:B------:R1:W-:Y:S01]  /*07a0*/  STS.U16 [R13+0x1c00], R16 ;  /* 0x001c00100d007388 */ /* 0x0003e20000000400 */
[----:B0-----:R-:W-:-:S03]  /*07b0*/  CS2R R10, SRZ ;  /* 0x00000000000a7805 */ /* 0x001fc6000001ff00 */
[----:B------:R0:W-:Y:S04]  /*07c0*/  STS.U16 [R15+0xe00], R12 ;  /* 0x000e000c0f007388 */ /* 0x0001e80000000400 */
[----:B------:R2:W-:Y:S01]  /*07d0*/  STS.U16 [R15+0x1e00], R18 ;  /* 0x001e00120f007388 */ /* 0x0005e20000000400 */
[----:B-1----:R-:W-:Y:S01]  /*07e0*/  CS2R R16, SRZ ;  /* 0x0000000000107805 */ /* 0x002fe2000001ff00 */
[----:B0-----:R-:W-:Y:S01]  /*07f0*/  CS2R R12, SRZ ;  /* 0x00000000000c7805 */ /* 0x001fe2000001ff00 */
[----:B--2---:R-:W-:Y:S01]  /*0800*/  CS2R R18, SRZ ;  /* 0x0000000000127805 */ /* 0x004fe2000001ff00 */
[----:B------:R-:W-:Y:S01]  /*0810*/  CS2R R14, SRZ ;  /* 0x00000000000e7805 */ /* 0x000fe2000001ff00 */
[----:B------:R-:W-:Y:S05]  /*0820*/  @!P0 BRA `(.L_x_0) ;  /* 0x0000188000008947 */ /* 0x000fea0003800000 */
[----:B------:R-:W-:Y:S01]  /*0830*/  IMAD R0, R77, c[0x0][0x1a0], RZ ;  /* 0x000068004d007a24 */ /* 0x000fe200078e02ff */
[----:B------:R-:W-:Y:S01]  /*0840*/  LOP3.LUT R5, R73, 0x1f, RZ, 0xc0, !PT ;  /* 0x0000001f49057812 */ /* 0x000fe200078ec0ff */
[----:B------:R-:W-:Y:S01]  /*0850*/  IMAD R4, R75, c[0x0][0x1a8], RZ ;  /* 0x00006a004b047a24 */ /* 0x000fe200078e02ff */
[----:B------:R-:W-:Y:S01]  /*0860*/  LOP3.LUT R8, R36, 0x30, RZ, 0xc0, !PT ;  /* 0x0000003024087812 */ /* 0x000fe200078ec0ff */
[----:B------:R-:W-:Y:S01]  /*0870*/  IMAD R2, R77, c[0x0][0x1b0], RZ ;  /* 0x00006c004d027a24 */ /* 0x000fe200078e02ff */
[----:B------:R-:W-:Y:S01]  /*0880*/  SHF.L.U32 R3, R0, 0x1, RZ ;  /* 0x0000000100037819 */ /* 0x000fe200000006ff */
[----:B------:R-:W-:Y:S01]  /*0890*/  IMAD R5, R5, c[0x0][0x1b4], RZ ;  /* 0x00006d0005057a24 */ /* 0x000fe200078e02ff */
[----:B------:R-:W-:Y:S01]  /*08a0*/  SHF.L.U32 R6, R4, 0x1, RZ ;  /* 0x0000000104067819 */ /* 0x000fe200000006ff */
[----:B------:R-:W-:Y:S01]  /*08b0*/  IMAD.HI R0, R0, 0x2, RZ ;  /* 0x0000000200007827 */ /* 0x000fe200078e02ff */
[----:B------:R-:W-:Y:S01]  /*08c0*/  SHF.R.U32.HI R10, RZ, 0x5, R73 ;  /* 0x00000005ff0a7819 */ /* 0x000fe20000011649 */
[----:B------:R-:W-:Y:S01]  /*08d0*/  CS2R R16, SRZ ;  /* 0x0000000000107805 */ /* 0x000fe2000001ff00 */
[----:B------:R-:W-:Y:S01]  /*08e0*/  IADD3 R69, P0, P1, R6, c[0x0][0x168], R3 ;  /* 0x00005a0006457a10 */ /* 0x000fe2000791e003 */
[----:B------:R-:W-:Y:S01]  /*08f0*/  IMAD.HI R3, R4, 0x2, RZ ;  /* 0x0000000204037827 */ /* 0x000fe200078e02ff */
[C---:B------:R-:W-:Y:S01]  /*0900*/  SHF.L.U32 R4, R2.reuse, 0x1, RZ ;  /* 0x0000000102047819 */ /* 0x040fe200000006ff */
[----:B------:R-:W-:Y:S01]  /*0910*/  CS2R R18, SRZ ;  /* 0x0000000000127805 */ /* 0x000fe2000001ff00 */
[C---:B------:R-:W-:Y:S01]  /*0920*/  SHF.L.U32 R7, R5.reuse, 0x1, RZ ;  /* 0x0000000105077819 */ /* 0x040fe200000006ff */
[----:B------:R-:W-:Y:S01]  /*0930*/  IMAD.HI R5, R5, 0x2, RZ ;  /* 0x0000000205057827 */ /* 0x000fe200078e02ff */
[----:B------:R-:W-:Y:S01]  /*0940*/  IADD3.X R9, R3, c[0x0][0x16c], R0, P0, P1 ;  /* 0x00005b0003097a10 */ /* 0x000fe200007e2400 */
[----:B------:R-:W-:Y:S01]  /*0950*/  CS2R R20, SRZ ;  /* 0x0000000000147805 */ /* 0x000fe2000001ff00 */
[----:B------:R-:W-:Y:S01]  /*0960*/  LOP3.LUT R3, R73, 0x7, RZ, 0xc0, !PT ;  /* 0x0000000749037812 */ /* 0x000fe200078ec0ff */
[----:B------:R-:W-:Y:S01]  /*0970*/  IMAD.HI R0, R2, 0x2, RZ ;  /* 0x0000000202007827 */ /* 0x000fe200078e02ff */
[----:B------:R-:W-:Y:S01]  /*0980*/  IADD3 R58, P0, P1, R7, c[0x0][0x170], R4 ;  /* 0x00005c00073a7a10 */ /* 0x000fe2000791e004 */
[----:B------:R-:W-:Y:S01]  /*0990*/  CS2R R22, SRZ ;  /* 0x0000000000167805 */ /* 0x000fe2000001ff00 */
[----:B------:R-:W-:Y:S01]  /*09a0*/  LEA R57, R3, R8, 0x6 ;  /* 0x0000000803397211 */ /* 0x000fe200078e30ff */
[----:B------:R-:W-:Y:S01]  /*09b0*/  CS2R R14, SRZ ;  /* 0x00000000000e7805 */ /* 0x000fe2000001ff00 */
[----:B------:R-:W-:-:S02]  /*09c0*/  IADD3.X R8, R5, c[0x0][0x174], R0, P0, P1 ;  /* 0x00005d0005087a10 */ /* 0x000fc400007e2400 */
[----:B------:R-:W-:Y:S02]  /*09d0*/  LOP3.LUT R6, R73, 0x10, RZ, 0xc0, !PT ;  /* 0x0000001049067812 */ /* 0x000fe400078ec0ff */
[C---:B------:R-:W-:Y:S02]  /*09e0*/  SHF.L.U32 R4, R3.reuse, 0x4, RZ ;  /* 0x0000000403047819 */ /* 0x040fe400000006ff */
[----:B------:R-:W-:Y:S02]  /*09f0*/  SGXT.U32 R0, R10, 0x3 ;  /* 0x000000030a00781a */ /* 0x000fe40000000000 */
[--C-:B------:R-:W-:Y:S02]  /*0a00*/  SHF.R.S32.HI R12, RZ, 0x2, R73.reuse ;  /* 0x00000002ff0c7819 */ /* 0x100fe40000011449 */
[----:B------:R-:W-:Y:S02]  /*0a10*/  LOP3.LUT R7, R4, 0xe0, R73, 0x78, !PT ;  /* 0x000000e004077812 */ /* 0x000fe400078e7849 */
[----:B------:R-:W-:Y:S01]  /*0a20*/  LEA R62, R3, R6, 0x1 ;  /* 0x00000006033e7211 */ /* 0x000fe200078e08ff */
[----:B------:R-:W-:Y:S01]  /*0a30*/  IMAD R3, R0, c[0x0][0x1b8], RZ ;  /* 0x00006e0000037a24 */ /* 0x000fe200078e02ff */
[----:B------:R-:W-:-:S02]  /*0a40*/  SGXT R4, R12, 0x1 ;  /* 0x000000010c04781a */ /* 0x000fc40000000200 */
[----:B------:R-:W-:Y:S01]  /*0a50*/  MOV R10, c[0x0][0x1b8] ;  /* 0x00006e00000a7a02 */ /* 0x000fe20000000f00 */
[----:B------:R-:W-:Y:S01]  /*0a60*/  CS2R R12, SRZ ;  /* 0x00000000000c7805 */ /* 0x000fe2000001ff00 */
[----:B------:R-:W-:Y:S02]  /*0a70*/  SHF.R.U32.HI R11, RZ, 0x4, R73 ;  /* 0x00000004ff0b7819 */ /* 0x000fe40000011649 */
[----:B------:R-:W-:Y:S02]  /*0a80*/  LOP3.LUT R5, R4, 0x90, RZ, 0xc0, !PT ;  /* 0x0000009004057812 */ /* 0x000fe400078ec0ff */
[----:B------:R-:W-:Y:S02]  /*0a90*/  LEA R4, R10, R3, 0x3 ;  /* 0x000000030a047211 */ /* 0x000fe400078e18ff */
[----:B------:R-:W-:Y:S02]  /*0aa0*/  SGXT.U32 R2, R11, 0x4 ;  /* 0x000000040b02781a */ /* 0x000fe40000000000 */
[----:B------:R-:W-:Y:S01]  /*0ab0*/  LOP3.LUT R7, R7, 0x10, R74, 0x78, !PT ;  /* 0x0000001007077812 */ /* 0x000fe200078e784a */
[----:B------:R-:W-:Y:S01]  /*0ac0*/  CS2R R10, SRZ ;  /* 0x00000000000a7805 */ /* 0x000fe2000001ff00 */
[-C--:B------:R-:W-:Y:S01]  /*0ad0*/  LEA R66, P1, R3, R58.reuse, 0x1 ;  /* 0x0000003a03427211 */ /* 0x080fe200078208ff */
[----:B------:R-:W-:Y:S01]  /*0ae0*/  IMAD R2, R2, c[0x0][0x1a4], RZ ;  /* 0x0000690002027a24 */ /* 0x000fe200078e02ff */
[----:B------:R-:W-:-:S02]  /*0af0*/  LEA R58, P2, R4, R58, 0x1 ;  /* 0x0000003a043a7211 */ /* 0x000fc400078408ff */
[----:B------:R-:W-:Y:S02]  /*0b00*/  LEA R62, R62, R7, 0x8 ;  /* 0x000000073e3e7211 */ /* 0x000fe400078e40ff */
[----:B------:R-:W-:Y:S02]  /*0b10*/  MOV R7, c[0x0][0x1a4] ;  /* 0x0000690000077a02 */ /* 0x000fe40000000f00 */
[----:B------:R-:W-:Y:S02]  /*0b20*/  LEA.HI.X.SX32 R59, R4, R8, 0x1, P2 ;  /* 0x00000008043b7211 */ /* 0x000fe400010f0eff */
[----:B------:R-:W-:Y:S02]  /*0b30*/  SHF.R.S32.HI R4, RZ, 0x6, R73 ;  /* 0x00000006ff047819 */ /* 0x000fe40000011449 */
[----:B------:R-:W-:Y:S02]  /*0b40*/  LEA R70, P0, R2, R69, 0x1 ;  /* 0x0000004502467211 */ /* 0x000fe400078008ff */
[----:B------:R-:W-:-:S02]  /*0b50*/  LEA R0, R7, R2, 0x4 ;  /* 0x0000000207007211 */ /* 0x000fc400078e20ff */
[----:B------:R-:W-:Y:S02]  /*0b60*/  LOP3.LUT R5, R5, 0x60, R34, 0xf8, !PT ;  /* 0x0000006005057812 */ /* 0x000fe400078ef822 */
[----:B------:R-:W-:Y:S02]  /*0b70*/  SGXT R4, R4, 0x1 ;  /* 0x000000010404781a */ /* 0x000fe40000000200 */
[----:B------:R-:W-:Y:S02]  /*0b80*/  LEA.HI.X.SX32 R71, R2, R9, 0x1, P0 ;  /* 0x0000000902477211 */ /* 0x000fe400000f0eff */
[----:B------:R-:W-:Y:S02]  /*0b90*/  LEA R68, P0, R0, R69, 0x1 ;  /* 0x0000004500447211 */ /* 0x000fe400078008ff */
[----:B------:R-:W-:Y:S02]  /*0ba0*/  SHF.R.U32.HI R60, RZ, 0x2, R73 ;  /* 0x00000002ff3c7819 */ /* 0x000fe40000011649 */
[----:B------:R-:W-:-:S02]  /*0bb0*/  LOP3.LUT R5, R5, 0x10, R74, 0x78, !PT ;  /* 0x0000001005057812 */ /* 0x000fc400078e784a */
[----:B------:R-:W-:Y:S02]  /*0bc0*/  LOP3.LUT R63, R4, 0x90, RZ, 0xc0, !PT ;  /* 0x00000090043f7812 */ /* 0x000fe400078ec0ff */
[----:B------:R-:W-:Y:S02]  /*0bd0*/  LEA.HI.X.SX32 R69, R0, R9, 0x1, P0 ;  /* 0x0000000900457211 */ /* 0x000fe400000f0eff */
[----:B------:R-:W-:Y:S02]  /*0be0*/  LEA.HI.X.SX32 R67, R3, R8, 0x1, P1 ;  /* 0x0000000803437211 */ /* 0x000fe400008f0eff */
[----:B------:R-:W-:Y:S01]  /*0bf0*/  LOP3.LUT R60, R25, 0x30, R60, 0x78, !PT ;  /* 0x00000030193c7812 */ /* 0x000fe200078e783c */
[----:B------:R-:W-:Y:S01]  /*0c00*/  CS2R R2, SRZ ;  /* 0x0000000000027805 */ /* 0x000fe2000001ff00 */
[----:B------:R-:W-:Y:S01]  /*0c10*/  LEA R61, R6, R5, 0x4 ;  /* 0x00000005063d7211 */ /* 0x000fe200078e20ff */
[----:B------:R-:W-:Y:S01]  /*0c20*/  CS2R R8, SRZ ;  /* 0x0000000000087805 */ /* 0x000fe2000001ff00 */
[----:B------:R-:W-:-:S02]  /*0c30*/  MOV R49, 0xff800000 ;  /* 0xff80000000317802 */ /* 0x000fc40000000f00 */
[----:B------:R-:W-:Y:S02]  /*0c40*/  MOV R56, 0x3f800000 ;  /* 0x3f80000000387802 */ /* 0x000fe40000000f00 */
[----:B------:R-:W-:Y:S02]  /*0c50*/  MOV R0, RZ ;  /* 0x000000ff00007202 */ /* 0x000fe40000000f00 */
[----:B------:R-:W-:Y:S02]  /*0c60*/  MOV R55, 0x3f800000 ;  /* 0x3f80000000377802 */ /* 0x000fe40000000f00 */
[----:B------:R-:W-:Y:S02]  /*0c70*/  MOV R54, 0x3f800000 ;  /* 0x3f80000000367802 */ /* 0x000fe40000000f00 */
[----:B------:R-:W-:Y:S02]  /*0c80*/  MOV R53, 0x3f800000 ;  /* 0x3f80000000357802 */ /* 0x000fe40000000f00 */
[----:B------:R-:W-:-:S02]  /*0c90*/  MOV R48, 0xff800000 ;  /* 0xff80000000307802 */ /* 0x000fc40000000f00 */
[----:B------:R-:W-:Y:S02]  /*0ca0*/  MOV R7, 0xff800000 ;  /* 0xff80000000077802 */ /* 0x000fe40000000f00 */
[----:B------:R-:W-:Y:S02]  /*0cb0*/  MOV R52, 0xff800000 ;  /* 0xff80000000347802 */ /* 0x000fe40000000f00 */
[--C-:B------:R-:W-:Y:S02]  /*0cc0*/  LOP3.LUT R57, R57, 0x30, R74.reuse, 0x78, !PT ;  /* 0x0000003039397812 */ /* 0x100fe400078e784a */
[----:B------:R-:W-:Y:S02]  /*0cd0*/  LOP3.LUT R63, R63, 0x17e, R74, 0x78, !PT ;  /* 0x0000017e3f3f7812 */ /* 0x000fe400078e784a */
.L_x_1:
[----:B------:R-:W-:-:S04]  /*0ce0*/  IMAD.WIDE R36, R0, 0x2, R70 ;  /* 0x0000000200247825 */ /* 0x000fc800078e0246 */
[----:B------:R-:W-:Y:S02]  /*0cf0*/  IMAD.WIDE R4, R0, 0x2, R68 ;  /* 0x0000000200047825 */ /* 0x000fe400078e0244 */
[----:B------:R-:W2:Y:S04]  /*0d00*/  LDG.E.U16 R36, [R36.64] ;  /* 0x0000000424247981 */ /* 0x000ea8000c1e1500 */
[----:B------:R-:W3:Y:S04]  /*0d10*/  LDG.E.U16 R4, [R4.64] ;  /* 0x0000000404047981 */ /* 0x000ee8000c1e1500 */
[----:B------:R-:W-:Y:S06]  /*0d20*/  BAR.SYNC.DEFER_BLOCKING 0x0 ;  /* 0x0000000000007b1d */ /* 0x000fec0000010000 */
[----:B--2---:R-:W-:Y:S04]  /*0d30*/  STS.U16 [R63+0x2000], R36 ;  /* 0x002000243f007388 */ /* 0x004fe80000000400 */
[----:B---3--:R-:W-:Y:S04]  /*0d40*/  STS.U16 [R63+0x2200], R4 ;  /* 0x002200043f007388 */ /* 0x008fe80000000400 */
[----:B------:R-:W-:Y:S06]  /*0d50*/  BAR.SYNC.DEFER_BLOCKING 0x0 ;  /* 0x0000000000007b1d */ /* 0x000fec0000010000 */
[----:B------:R-:W-:Y:S04]  /*0d60*/  LDSM.16.MT88.4 R40, [R62] ;  /* 0x000000003e28783b */ /* 0x000fe80000004200 */
[----:B------:R-:W0:Y:S04]  /*0d70*/  LDSM.16.M88.4 R32, [R61+0x2000] ;  /* 0x002000003d20783b */ /* 0x000e280000000200 */
[----:B------:R-:W1:Y:S01]  /*0d80*/  LDSM.16.M88.4 R44, [R61+0x2200] ;  /* 0x002200003d2c783b */ /* 0x000e620000000200 */
[C---:B0-----:R-:W-:Y:S08]  /*0d90*/  HMMA.16816.F32 R24, R40.reuse, R32, RZ ;  /* 0x000000202818723c */ /* 0x041ff000000018ff */
[C---:B------:R-:W-:Y:S08]  /*0da0*/  HMMA.16816.F32 R28, R40.reuse, R34, RZ ;  /* 0x00000022281c723c */ /* 0x040ff000000018ff */
[C---:B-1----:R-:W-:Y:S08]  /*0db0*/  HMMA.16816.F32 R36, R40.reuse, R44, RZ ;  /* 0x0000002c2824723c */ /* 0x042ff000000018ff */
[----:B------:R-:W-:Y:S01]  /*0dc0*/  FMUL R6, R24, c[0x0][0x188] ;  /* 0x0000620018067a20 */ /* 0x000fe20000400000 */
[----:B------:R-:W-:Y:S01]  /*0dd0*/  HMMA.16816.F32 R40, R40, R46, RZ ;  /* 0x0000002e2828723c */ /* 0x000fe200000018ff */
[----:B------:R-:W-:-:S05]  /*0de0*/  FMUL R5, R25, c[0x0][0x188] ;  /* 0x0000620019057a20 */ /* 0x000fca0000400000 */
[----:B------:R-:W-:Y:S01]  /*0df0*/  FMNMX R6, R6, R5, !PT ;  /* 0x0000000506067209 */ /* 0x000fe20007800000 */
[----:B------:R-:W-:Y:S02]  /*0e00*/  FMUL R5, R28, c[0x0][0x188] ;  /* 0x000062001c057a20 */ /* 0x000fe40000400000 */
[----:B------:R-:W-:-:S03]  /*0e10*/  FMUL R4, R29, c[0x0][0x188] ;  /* 0x000062001d047a20 */ /* 0x000fc60000400000 */
[----:B------:R-:W-:-:S04]  /*0e20*/  FMNMX R5, R5, R6, !PT ;  /* 0x0000000605057209 */ /* 0x000fc80007800000 */
[----:B------:R-:W-:Y:S01]  /*0e30*/  FMNMX R4, R4, R5, !PT ;  /* 0x0000000504047209 */ /* 0x000fe20007800000 */
[----:B------:R-:W-:-:S05]  /*0e40*/  FMUL R5, R36, c[0x0][0x188] ;  /* 0x0000620024057a20 */ /* 0x000fca0000400000 */
[----:B------:R-:W-:Y:S01]  /*0e50*/  FMNMX R5, R5, R4, !PT ;  /* 0x0000000405057209 */ /* 0x000fe20007800000 */
[----:B------:R-:W-:-:S05]  /*0e60*/  FMUL R4, R37, c[0x0][0x188] ;  /* 0x0000620025047a20 */ /* 0x000fca0000400000 */
[----:B------:R-:W-:Y:S01]  /*0e70*/  FMNMX R5, R4, R5, !PT ;  /* 0x0000000504057209 */ /* 0x000fe20007800000 */
[----:B------:R-:W-:-:S05]  /*0e80*/  FMUL R4, R40, c[0x0][0x188] ;  /* 0x0000620028047a20 */ /* 0x000fca0000400000 */
[----:B------:R-:W-:Y:S01]  /*0e90*/  FMNMX R5, R4, R5, !PT ;  /* 0x0000000504057209 */ /* 0x000fe20007800000 */
[----:B------:R-:W-:-:S05]  /*0ea0*/  FMUL R4, R41, c[0x0][0x188] ;  /* 0x0000620029047a20 */ /* 0x000fca0000400000 */
[----:B------:R-:W-:-:S05]  /*0eb0*/  FMNMX R5, R4, R5, !PT ;  /* 0x0000000504057209 */ /* 0x000fca0007800000 */
[----:B------:R-:W0:Y:S02]  /*0ec0*/  SHFL.BFLY PT, R4, R5, 0x2, 0x1f ;  /* 0x0c401f0005047f89 */ /* 0x000e2400000e0000 */
[----:B0-----:R-:W-:-:S05]  /*0ed0*/  FMNMX R6, R5, R4, !PT ;  /* 0x0000000405067209 */ /* 0x001fca0007800000 */
[----:B------:R-:W0:Y:S02]  /*0ee0*/  SHFL.BFLY PT, R51, R6, 0x1, 0x1f ;  /* 0x0c201f0006337f89 */ /* 0x000e2400000e0000 */
[----:B0-----:R-:W-:Y:S01]  /*0ef0*/  FMNMX R4, R6, R51, !PT ;  /* 0x0000003306047209 */ /* 0x001fe20007800000 */
[----:B------:R-:W-:-:S03]  /*0f00*/  FMUL R6, R26, c[0x0][0x188] ;  /* 0x000062001a067a20 */ /* 0x000fc60000400000 */
[----:B------:R-:W-:-:S05]  /*0f10*/  FMNMX R4, R4, R49, !PT ;  /* 0x0000003104047209 */ /* 0x000fca0007800000 */
[--C-:B------:R-:W-:Y:S02]  /*0f20*/  FFMA R25, R25, c[0x0][0x188], -R4.reuse ;  /* 0x0000620019197a23 */ /* 0x100fe40000000804 */
[----:B------:R-:W-:Y:S02]  /*0f30*/  FFMA R24, R24, c[0x0][0x188], -R4 ;  /* 0x0000620018187a23 */ /* 0x000fe40000000804 */
[----:B------:R-:W-:Y:S02]  /*0f40*/  FMUL R51, R25, 1.4426950216293334961 ;  /* 0x3fb8aa3b19337820 */ /* 0x000fe40000400000 */
[----:B------:R-:W-:Y:S02]  /*0f50*/  FMUL R25, R27, c[0x0][0x188] ;  /* 0x000062001b197a20 */ /* 0x000fe40000400000 */
[----:B------:R-:W-:Y:S02]  /*0f60*/  FMUL R50, R24, 1.4426950216293334961 ;  /* 0x3fb8aa3b18327820 */ /* 0x000fe40000400000 */
[----:B------:R-:W-:Y:S01]  /*0f70*/  MUFU.EX2 R51, R51 ;  /* 0x0000003300337308 */ /* 0x000fe20000000800 */
[----:B------:R-:W-:Y:S01]  /*0f80*/  FMNMX R25, R6, R25, !PT ;  /* 0x0000001906197209 */ /* 0x000fe20007800000 */
[----:B------:R-:W-:-:S02]  /*0f90*/  FMUL R6, R30, c[0x0][0x188] ;  /* 0x000062001e067a20 */ /* 0x000fc40000400000 */
[--C-:B------:R-:W-:Y:S02]  /*0fa0*/  FFMA R28, R28, c[0x0][0x188], -R4.reuse ;  /* 0x000062001c1c7a23 */ /* 0x100fe40000000804 */
[--C-:B------:R-:W-:Y:S01]  /*0fb0*/  FFMA R29, R29, c[0x0][0x188], -R4.reuse ;  /* 0x000062001d1d7a23 */ /* 0x100fe20000000804 */
[----:B------:R-:W-:Y:S01]  /*0fc0*/  FMNMX R25, R6, R25, !PT ;  /* 0x0000001906197209 */ /* 0x000fe20007800000 */
[----:B------:R-:W-:Y:S01]  /*0fd0*/  FMUL R6, R31, c[0x0][0x188] ;  /* 0x000062001f067a20 */ /* 0x000fe20000400000 */
[----:B------:R-:W0:Y:S01]  /*0fe0*/  MUFU.EX2 R24, R50 ;  /* 0x0000003200187308 */ /* 0x000e220000000800 */
[----:B------:R-:W-:Y:S02]  /*0ff0*/  FMUL R28, R28, 1.4426950216293334961 ;  /* 0x3fb8aa3b1c1c7820 */ /* 0x000fe40000400000 */
[----:B------:R-:W-:Y:S01]  /*1000*/  FFMA R36, R36, c[0x0][0x188], -R4 ;  /* 0x0000620024247a23 */ /* 0x000fe20000000804 */
[----:B------:R-:W-:Y:S01]  /*1010*/  FMNMX R25, R6, R25, !PT ;  /* 0x0000001906197209 */ /* 0x000fe20007800000 */
[----:B------:R-:W-:-:S02]  /*1020*/  FMUL R6, R38, c[0x0][0x188] ;  /* 0x0000620026067a20 */ /* 0x000fc40000400000 */
[----:B------:R-:W-:Y:S02]  /*1030*/  FMUL R29, R29, 1.4426950216293334961 ;  /* 0x3fb8aa3b1d1d7820 */ /* 0x000fe40000400000 */
[----:B------:R-:W-:Y:S01]  /*1040*/  FMUL R36, R36, 1.4426950216293334961 ;  /* 0x3fb8aa3b24247820 */ /* 0x000fe20000400000 */
[----:B------:R-:W-:Y:S01]  /*1050*/  FMNMX R25, R6, R25, !PT ;  /* 0x0000001906197209 */ /* 0x000fe20007800000 */
[----:B------:R-:W-:Y:S01]  /*1060*/  FMUL R6, R39, c[0x0][0x188] ;  /* 0x0000620027067a20 */ /* 0x000fe20000400000 */
[----:B------:R-:W-:Y:S01]  /*1070*/  MUFU.EX2 R65, R29 ;  /* 0x0000001d00417308 */ /* 0x000fe20000000800 */
[--C-:B------:R-:W-:Y:S02]  /*1080*/  FFMA R37, R37, c[0x0][0x188], -R4.reuse ;  /* 0x0000620025257a23 */ /* 0x100fe40000000804 */
[----:B------:R-:W-:Y:S01]  /*1090*/  FFMA R40, R40, c[0x0][0x188], -R4 ;  /* 0x0000620028287a23 */ /* 0x000fe20000000804 */
[----:B------:R-:W-:Y:S01]  /*10a0*/  FMNMX R25, R6, R25, !PT ;  /* 0x0000001906197209 */ /* 0x000fe20007800000 */
[----:B------:R-:W-:-:S02]  /*10b0*/  FMUL R6, R42, c[0x0][0x188] ;  /* 0x000062002a067a20 */ /* 0x000fc40000400000 */
[----:B0-----:R-:W-:Y:S01]  /*10c0*/  FADD R5, R24, R51 ;  /* 0x0000003318057221 */ /* 0x001fe20000000000 */
[----:B------:R-:W-:Y:S01]  /*10d0*/  F2FP.PACK_AB R24, R51, R24 ;  /* 0x000000183318723e */ /* 0x000fe200000000ff */
[----:B------:R-:W-:Y:S01]  /*10e0*/  MUFU.EX2 R36, R36 ;  /* 0x0000002400247308 */ /* 0x000fe20000000800 */
[----:B------:R-:W-:Y:S01]  /*10f0*/  FMNMX R25, R6, R25, !PT ;  /* 0x0000001906197209 */ /* 0x000fe20007800000 */
[----:B------:R-:W-:Y:S02]  /*1100*/  FMUL R6, R43, c[0x0][0x188] ;  /* 0x000062002b067a20 */ /* 0x000fe40000400000 */
[----:B------:R-:W-:Y:S02]  /*1110*/  FMUL R37, R37, 1.4426950216293334961 ;  /* 0x3fb8aa3b25257820 */ /* 0x000fe40000400000 */
[----:B------:R-:W-:Y:S01]  /*1120*/  FFMA R41, R41, c[0x0][0x188], -R4 ;  /* 0x0000620029297a23 */ /* 0x000fe20000000804 */
[----:B------:R-:W-:Y:S01]  /*1130*/  FMNMX R50, R6, R25, !PT ;  /* 0x0000001906327209 */ /* 0x000fe20007800000 */
[----:B------:R0:W1:Y:S02]  /*1140*/  MUFU.EX2 R51, R28 ;  /* 0x0000001c00337308 */ /* 0x0000640000000800 */
[----:B------:R-:W-:-:S02]  /*1150*/  FMUL R41, R41, 1.4426950216293334961 ;  /* 0x3fb8aa3b29297820 */ /* 0x000fc40000400000 */
[----:B------:R-:W2:Y:S01]  /*1160*/  SHFL.BFLY PT, R25, R50, 0x2, 0x1f ;  /* 0x0c401f0032197f89 */ /* 0x000ea200000e0000 */
[----:B0-----:R-:W-:-:S06]  /*1170*/  FMUL R28, R40, 1.4426950216293334961 ;  /* 0x3fb8aa3b281c7820 */ /* 0x001fcc0000400000 */
[----:B------:R-:W-:Y:S01]  /*1180*/  MUFU.EX2 R28, R28 ;  /* 0x0000001c001c7308 */ /* 0x000fe20000000800 */
[----:B--2---:R-:W-:-:S07]  /*1190*/  FMNMX R6, R50, R25, !PT ;  /* 0x0000001932067209 */ /* 0x004fce0007800000 */
[----:B------:R-:W0:Y:S01]  /*11a0*/  MUFU.EX2 R50, R37 ;  /* 0x0000002500327308 */ /* 0x000e220000000800 */
[----:B------:R-:W2:Y:S02]  /*11b0*/  SHFL.BFLY PT, R25, R6, 0x1, 0x1f ;  /* 0x0c201f0006197f89 */ /* 0x000ea400000e0000 */
[----:B--2---:R-:W-:Y:S01]  /*11c0*/  FMNMX R25, R6, R25, !PT ;  /* 0x0000001906197209 */ /* 0x004fe20007800000 */
[----:B-1----:R-:W-:-:S03]  /*11d0*/  FADD R6, R51, R5 ;  /* 0x0000000533067221 */ /* 0x002fc60000000000 */
[----:B------:R-:W-:Y:S01]  /*11e0*/  FMNMX R5, R25, R48, !PT ;  /* 0x0000003019057209 */ /* 0x000fe20007800000 */
[----:B------:R-:W-:Y:S01]  /*11f0*/  FADD R29, R65, R6 ;  /* 0x00000006411d7221 */ /* 0x000fe20000000000 */
[----:B------:R-:W1:Y:S03]  /*1200*/  MUFU.EX2 R25, R41 ;  /* 0x0000002900197308 */ /* 0x000e660000000800 */
[----:B------:R-:W-:Y:S02]  /*1210*/  FADD R29, R36, R29 ;  /* 0x0000001d241d7221 */ /* 0x000fe40000000000 */
[----:B------:R-:W-:Y:S02]  /*1220*/  FFMA R26, R26, c[0x0][0x188], -R5 ;  /* 0x000062001a1a7a23 */ /* 0x000fe40000000805 */
[----:B0-----:R-:W-:Y:S02]  /*1230*/  FADD R29, R50, R29 ;  /* 0x0000001d321d7221 */ /* 0x001fe40000000000 */
[----:B------:R-:W-:-:S02]  /*1240*/  FMUL R37, R26, 1.4426950216293334961 ;  /* 0x3fb8aa3b1a257820 */ /* 0x000fc40000400000 */
[----:B------:R-:W-:Y:S02]  /*1250*/  FFMA R6, R27, c[0x0][0x188], -R5 ;  /* 0x000062001b067a23 */ /* 0x000fe40000000805 */
[----:B------:R-:W-:Y:S01]  /*1260*/  FADD R26, R28, R29 ;  /* 0x0000001d1c1a7221 */ /* 0x000fe20000000000 */
[----:B------:R0:W-:Y:S01]  /*1270*/  MUFU.EX2 R27, R37 ;  /* 0x00000025001b7308 */ /* 0x0001e20000000800 */
[----:B------:R-:W-:Y:S02]  /*1280*/  FMUL R29, R6, 1.4426950216293334961 ;  /* 0x3fb8aa3b061d7820 */ /* 0x000fe40000400000 */
[----:B-1----:R-:W-:Y:S02]  /*1290*/  FADD R6, R25, R26 ;  /* 0x0000001a19067221 */ /* 0x002fe40000000000 */
[--C-:B------:R-:W-:Y:S02]  /*12a0*/  FFMA R30, R30, c[0x0][0x188], -R5.reuse ;  /* 0x000062001e1e7a23 */ /* 0x100fe40000000805 */
[----:B------:R-:W-:Y:S01]  /*12b0*/  FFMA R31, R31, c[0x0][0x188], -R5 ;  /* 0x000062001f1f7a23 */ /* 0x000fe20000000805 */
[----:B------:R-:W1:Y:S01]  /*12c0*/  SHFL.BFLY PT, R26, R6, 0x2, 0x1f ;  /* 0x0c401f00061a7f89 */ /* 0x000e6200000e0000 */
[----:B------:R-:W2:Y:S01]  /*12d0*/  MUFU.EX2 R29, R29 ;  /* 0x0000001d001d7308 */ /* 0x000ea20000000800 */
[----:B------:R-:W-:-:S02]  /*12e0*/  FMUL R30, R30, 1.4426950216293334961 ;  /* 0x3fb8aa3b1e1e7820 */ /* 0x000fc40000400000 */
[--C-:B------:R-:W-:Y:S02]  /*12f0*/  FFMA R38, R38, c[0x0][0x188], -R5.reuse ;  /* 0x0000620026267a23 */ /* 0x100fe40000000805 */
[----:B------:R-:W-:Y:S02]  /*1300*/  FMUL R31, R31, 1.4426950216293334961 ;  /* 0x3fb8aa3b1f1f7820 */ /* 0x000fe40000400000 */
[----:B0-----:R-:W-:Y:S01]  /*1310*/  FMUL R37, R38, 1.4426950216293334961 ;  /* 0x3fb8aa3b26257820 */ /* 0x001fe20000400000 */
[----:B------:R2:W0:Y:S01]  /*1320*/  MUFU.EX2 R41, R30 ;  /* 0x0000001e00297308 */ /* 0x0004220000000800 */
[--C-:B------:R-:W-:Y:S02]  /*1330*/  FFMA R39, R39, c[0x0][0x188], -R5.reuse ;  /* 0x0000620027277a23 */ /* 0x100fe40000000805 */
[----:B------:R-:W-:Y:S02]  /*1340*/  FFMA R42, R42, c[0x0][0x188], -R5 ;  /* 0x000062002a2a7a23 */ /* 0x000fe40000000805 */
[----:B------:R-:W-:-:S02]  /*1350*/  FMUL R40, R39, 1.4426950216293334961 ;  /* 0x3fb8aa3b27287820 */ /* 0x000fc40000400000 */
[----:B------:R-:W-:Y:S01]  /*1360*/  FMUL R39, R42, 1.4426950216293334961 ;  /* 0x3fb8aa3b2a277820 */ /* 0x000fe20000400000 */
[----:B------:R3:W4:Y:S01]  /*1370*/  MUFU.EX2 R64, R31 ;  /* 0x0000001f00407308 */ /* 0x0007220000000800 */
[----:B------:R-:W-:Y:S02]  /*1380*/  FFMA R43, R43, c[0x0][0x188], -R5 ;  /* 0x000062002b2b7a23 */ /* 0x000fe40000000805 */
[----:B--2---:R-:W-:Y:S02]  /*1390*/  FADD R30, R27, R29 ;  /* 0x0000001d1b1e7221 */ /* 0x004fe40000000000 */
[----:B------:R-:W-:Y:S02]  /*13a0*/  FADD R38, -R4, R49 ;  /* 0x0000003104267221 */ /* 0x000fe40000000100 */
[----:B-1----:R-:W-:Y:S01]  /*13b0*/  FADD R26, R6, R26 ;  /* 0x0000001a061a7221 */ /* 0x002fe20000000000 */
[----:B------:R-:W1:Y:S01]  /*13c0*/  MUFU.EX2 R37, R37 ;  /* 0x0000002500257308 */ /* 0x000e620000000800 */
[----:B------:R-:W-:-:S02]  /*13d0*/  FMUL R6, R43, 1.4426950216293334961 ;  /* 0x3fb8aa3b2b067820 */ /* 0x000fc40000400000 */
[----:B0-----:R-:W-:Y:S01]  /*13e0*/  FADD R43, R41, R30 ;  /* 0x0000001e292b7221 */ /* 0x001fe20000000000 */
[----:B---3--:R-:W0:Y:S01]  /*13f0*/  SHFL.BFLY PT, R31, R26, 0x1, 0x1f ;  /* 0x0c201f001a1f7f89 */ /* 0x008e2200000e0000 */
[----:B------:R-:W-:-:S03]  /*1400*/  FMUL R38, R38, 1.4426950216293334961 ;  /* 0x3fb8aa3b26267820 */ /* 0x000fc60000400000 */
[----:B------:R-:W2:Y:S01]  /*1410*/  MUFU.EX2 R40, R40 ;  /* 0x0000002800287308 */ /* 0x000ea20000000800 */
[----:B----4-:R-:W-:-:S07]  /*1420*/  FADD R30, R64, R43 ;  /* 0x0000002b401e7221 */ /* 0x010fce0000000000 */
[----:B------:R-:W3:Y:S01]  /*1430*/  MUFU.EX2 R39, R39 ;  /* 0x0000002700277308 */ /* 0x000ee20000000800 */
[----:B-1----:R-:W-:-:S07]  /*1440*/  FADD R49, R37, R30 ;  /* 0x0000001e25317221 */ /* 0x002fce0000000000 */
[----:B------:R-:W1:Y:S01]  /*1450*/  MUFU.EX2 R43, R38 ;  /* 0x00000026002b7308 */ /* 0x000e620000000800 */
[----:B--2---:R-:W-:Y:S02]  /*1460*/  FADD R30, R40, R49 ;  /* 0x00000031281e7221 */ /* 0x004fe40000000000 */
[----:B0-----:R-:W-:Y:S02]  /*1470*/  FADD R31, R26, R31 ;  /* 0x0000001f1a1f7221 */ /* 0x001fe40000000000 */
[----:B---3--:R-:W-:-:S03]  /*1480*/  FADD R49, R39, R30 ;  /* 0x0000001e27317221 */ /* 0x008fc60000000000 */
[----:B------:R-:W0:Y:S01]  /*1490*/  MUFU.EX2 R6, R6 ;  /* 0x0000000600067308 */ /* 0x000e220000000800 */
[----:B------:R-:W-:-:S04]  /*14a0*/  FADD R30, -R5, R48 ;  /* 0x00000030051e7221 */ /* 0x000fc80000000100 */
[----:B------:R-:W-:Y:S02]  /*14b0*/  FMUL R42, R30, 1.4426950216293334961 ;  /* 0x3fb8aa3b1e2a7820 */ /* 0x000fe40000400000 */
[----:B-1----:R-:W-:Y:S02]  /*14c0*/  FFMA R56, R43, R56, R31 ;  /* 0x000000382b387223 */ /* 0x002fe4000000001f */
[----:B------:R-:W-:Y:S02]  /*14d0*/  IMAD.WIDE R30, R2, 0x2, R66 ;  /* 0x00000002021e7825 */ /* 0x000fe400078e0242 */
[----:B------:R-:W1:Y:S03]  /*14e0*/  MUFU.EX2 R42, R42 ;  /* 0x0000002a002a7308 */ /* 0x000e660000000800 */
[----:B------:R2:W3:Y:S01]  /*14f0*/  LDG.E.U16 R38, [R30.64] ;  /* 0x000000041e267981 */ /* 0x0004e2000c1e1500 */
[----:B0-----:R-:W-:-:S05]  /*1500*/  FADD R49, R6, R49 ;  /* 0x0000003106317221 */ /* 0x001fca0000000000 */
[----:B------:R-:W0:Y:S01]  /*1510*/  SHFL.BFLY PT, R26, R49, 0x2, 0x1f ;  /* 0x0c401f00311a7f89 */ /* 0x000e2200000e0000 */
[----:B--2---:R-:W-:-:S06]  /*1520*/  IMAD.WIDE R30, R2, 0x2, R58 ;  /* 0x00000002021e7825 */ /* 0x004fcc00078e023a */
[----:B------:R-:W2:Y:S01]  /*1530*/  LDG.E.U16 R30, [R30.64] ;  /* 0x000000041e1e7981 */ /* 0x000ea2000c1e1500 */
[----:B0-----:R-:W-:-:S05]  /*1540*/  FADD R49, R49, R26 ;  /* 0x0000001a31317221 */ /* 0x001fca0000000000 */
[----:B------:R-:W0:Y:S01]  /*1550*/  SHFL.BFLY PT, R26, R49, 0x1, 0x1f ;  /* 0x0c201f00311a7f89 */ /* 0x000e2200000e0000 */
[----:B------:R-:W-:Y:S01]  /*1560*/  F2FP.PACK_AB R36, R50, R36 ;  /* 0x000000243224723e */ /* 0x000fe200000000ff */
[----:B0-----:R-:W-:-:S04]  /*1570*/  FADD R26, R49, R26 ;  /* 0x0000001a311a7221 */ /* 0x001fc80000000000 */
[----:B-1----:R-:W-:Y:S01]  /*1580*/  FFMA R55, R42, R55, R26 ;  /* 0x000000372a377223 */ /* 0x002fe2000000001a */
[----:B------:R-:W-:Y:S02]  /*1590*/  F2FP.PACK_AB R26, R65, R51 ;  /* 0x00000033411a723e */ /* 0x000fe400000000ff */
[----:B------:R-:W0:Y:S04]  /*15a0*/  LDSM.16.MT88.4 R48, [R62+0x100] ;  /* 0x000100003e30783b */ /* 0x000e280000004200 */
[----:B------:R-:W-:Y:S01]  /*15b0*/  BAR.SYNC.DEFER_BLOCKING 0x0 ;  /* 0x0000000000007b1d */ /* 0x000fe20000010000 */
[C---:B------:R-:W-:Y:S01]  /*15c0*/  FMUL R16, R43.reuse, R16 ;  /* 0x000000102b107220 */ /* 0x040fe20000400000 */
[----:B------:R-:W-:Y:S01]  /*15d0*/  F2FP.PACK_AB R37, R40, R37 ;  /* 0x000000252825723e */ /* 0x000fe200000000ff */
[----:B------:R-:W-:-:S02]  /*15e0*/  FMUL R17, R43, R17 ;  /* 0x000000112b117220 */ /* 0x000fc40000400000 */
[C---:B------:R-:W-:Y:S02]  /*15f0*/  FMUL R20, R43.reuse, R20 ;  /* 0x000000142b147220 */ /* 0x040fe40000400000 */
[----:B------:R-:W-:Y:S02]  /*1600*/  FMUL R21, R43, R21 ;  /* 0x000000152b157220 */ /* 0x000fe40000400000 */
[C---:B------:R-:W-:Y:S02]  /*1610*/  FMUL R18, R42.reuse, R18 ;  /* 0x000000122a127220 */ /* 0x040fe40000400000 */
[C---:B------:R-:W-:Y:S02]  /*1620*/  FMUL R19, R42.reuse, R19 ;  /* 0x000000132a137220 */ /* 0x040fe40000400000 */
[C---:B------:R-:W-:Y:S02]  /*1630*/  FMUL R22, R42.reuse, R22 ;  /* 0x000000162a167220 */ /* 0x040fe40000400000 */
[----:B------:R-:W-:Y:S01]  /*1640*/  FMUL R23, R42, R23 ;  /* 0x000000172a177220 */ /* 0x000fe20000400000 */
[----:B------:R-:W-:Y:S01]  /*1650*/  F2FP.PACK_AB R39, R6, R39 ;  /* 0x000000270627723e */ /* 0x000fe200000000ff */
[----:B---3--:R1:W-:Y:S02]  /*1660*/  STS.U16 [R60+0x2000], R38 ;  /* 0x002000263c007388 */ /* 0x0083e40000000400 */
[----:B-1----:R-:W-:-:S02]  /*1670*/  F2FP.PACK_AB R38, R25, R28 ;  /* 0x0000001c1926723e */ /* 0x002fc400000000ff */
[----:B------:R-:W-:Y:S01]  /*1680*/  F2FP.PACK_AB R25, R29, R27 ;  /* 0x0000001b1d19723e */ /* 0x000fe200000000ff */
[----:B--2---:R0:W-:Y:S02]  /*1690*/  STS.U16 [R60+0x2200], R30 ;  /* 0x0022001e3c007388 */ /* 0x0041e40000000400 */
[C---:B0-----:R-:W-:Y:S08]  /*16a0*/  HMMA.16816.F32 R28, R48.reuse, R32, RZ ;  /* 0x00000020301c723c */ /* 0x041ff000000018ff */
[----:B------:R-:W-:Y:S01]  /*16b0*/  HMMA.16816.F32 R32, R48, R34, RZ ;  /* 0x000000223020723c */ /* 0x000fe200000018ff */
[----:B------:R-:W-:-:S07]  /*16c0*/  F2FP.PACK_AB R27, R64, R41 ;  /* 0x00000029401b723e */ /* 0x000fce00000000ff */
[C---:B------:R-:W-:Y:S08]  /*16d0*/  HMMA.16816.F32 R40, R48.reuse, R44, RZ ;  /* 0x0000002c3028723c */ /* 0x040ff000000018ff */
[----:B------:R-:W-:Y:S01]  /*16e0*/  HMMA.16816.F32 R44, R48, R46, RZ ;  /* 0x0000002e302c723c */ /* 0x000fe200000018ff */
[----:B------:R-:W-:-:S06]  /*16f0*/  FMUL R6, R28, c[0x0][0x188] ;  /* 0x000062001c067a20 */ /* 0x000fcc0000400000 */
[----:B------:R-:W-:-:S05]  /*1700*/  FMUL R49, R29, c[0x0][0x188] ;  /* 0x000062001d317a20 */ /* 0x000fca0000400000 */
        /* <DEDUP_REMOVED lines=16> */
[----:B0-----:R-:W-:-:S04]  /*1810*/  FMNMX R6, R50, R51, !PT ;  /* 0x0000003332067209 */ /* 0x001fc80007800000 */
[----:B------:R-:W-:-:S05]  /*1820*/  FMNMX R6, R6, R7, !PT ;  /* 0x0000000706067209 */ /* 0x000fca0007800000 */
[--C-:B------:R-:W-:Y:S02]  /*1830*/  FFMA R29, R29, c[0x0][0x188], -R6.reuse ;  /* 0x000062001d1d7a23 */ /* 0x100fe40000000806 */
[--C-:B------:R-:W-:Y:S02]  /*1840*/  FFMA R28, R28, c[0x0][0x188], -R6.reuse ;  /* 0x000062001c1c7a23 */ /* 0x100fe40000000806 */
[----:B------:R-:W-:Y:S02]  /*1850*/  FMUL R29, R29, 1.4426950216293334961 ;  /* 0x3fb8aa3b1d1d7820 */ /* 0x000fe40000400000 */
[----:B------:R-:W-:Y:S02]  /*1860*/  FMUL R28, R28, 1.4426950216293334961 ;  /* 0x3fb8aa3b1c1c7820 */ /* 0x000fe40000400000 */
[--C-:B------:R-:W-:Y:S02]  /*1870*/  FFMA R32, R32, c[0x0][0x188], -R6.reuse ;  /* 0x0000620020207a23 */ /* 0x100fe40000000806 */
[----:B------:R-:W-:Y:S01]  /*1880*/  FFMA R33, R33, c[0x0][0x188], -R6 ;  /* 0x0000620021217a23 */ /* 0x000fe20000000806 */
[----:B------:R-:W-:Y:S01]  /*1890*/  MUFU.EX2 R48, R28 ;  /* 0x0000001c00307308 */ /* 0x000fe20000000800 */
[----:B------:R-:W-:-:S02]  /*18a0*/  FMUL R49, R32, 1.4426950216293334961 ;  /* 0x3fb8aa3b20317820 */ /* 0x000fc40000400000 */
[----:B------:R-:W-:-:S05]  /*18b0*/  FMUL R33, R33, 1.4426950216293334961 ;  /* 0x3fb8aa3b21217820 */ /* 0x000fca0000400000 */
[----:B------:R-:W0:Y:S08]  /*18c0*/  MUFU.EX2 R29, R29 ;  /* 0x0000001d001d7308 */ /* 0x000e300000000800 */
[----:B------:R-:W1:Y:S08]  /*18d0*/  MUFU.EX2 R50, R49 ;  /* 0x0000003100327308 */ /* 0x000e700000000800 */
[----:B------:R-:W2:Y:S01]  /*18e0*/  MUFU.EX2 R33, R33 ;  /* 0x0000002100217308 */ /* 0x000ea20000000800 */
[----:B0-----:R-:W-:Y:S01]  /*18f0*/  FADD R51, R48, R29 ;  /* 0x0000001d30337221 */ /* 0x001fe20000000000 */
[----:B------:R-:W-:Y:S01]  /*1900*/  F2FP.PACK_AB R48, R29, R48 ;  /* 0x000000301d30723e */ /* 0x000fe200000000ff */
[----:B------:R-:W-:-:S02]  /*1910*/  FMUL R29, R30, c[0x0][0x188] ;  /* 0x000062001e1d7a20 */ /* 0x000fc40000400000 */
[----:B-1----:R-:W-:-:S04]  /*1920*/  FADD R32, R50, R51 ;  /* 0x0000003332207221 */ /* 0x002fc80000000000 */
[----:B--2---:R-:W-:Y:S02]  /*1930*/  FADD R28, R33, R32 ;  /* 0x00000020211c7221 */ /* 0x004fe40000000000 */
        /* <DEDUP_REMOVED lines=14> */
[----:B------:R-:W0:Y:S01]  /*1a20*/  SHFL.BFLY PT, R29, R32, 0x2, 0x1f ;  /* 0x0c401f00201d7f89 */ /* 0x000e2200000e0000 */
[----:B------:R-:W-:Y:S02]  /*1a30*/  F2FP.PACK_AB R50, R33, R50 ;  /* 0x000000322132723e */ /* 0x000fe400000000ff */
[----:B0-----:R-:W-:-:S05]  /*1a40*/  FMNMX R33, R32, R29, !PT ;  /* 0x0000001d20217209 */ /* 0x001fca0007800000 */
[----:B------:R-:W0:Y:S01]  /*1a50*/  SHFL.BFLY PT, R64, R33, 0x1, 0x1f ;  /* 0x0c201f0021407f89 */ /* 0x000e2200000e0000 */
[--C-:B------:R-:W-:Y:S02]  /*1a60*/  FFMA R49, R40, c[0x0][0x188], -R6.reuse ;  /* 0x0000620028317a23 */ /* 0x100fe40000000806 */
[----:B------:R-:W-:Y:S01]  /*1a70*/  FFMA R41, R41, c[0x0][0x188], -R6 ;  /* 0x0000620029297a23 */ /* 0x000fe20000000806 */
[----:B0-----:R-:W-:-:S04]  /*1a80*/  FMNMX R29, R33, R64, !PT ;  /* 0x00000040211d7209 */ /* 0x001fc80007800000 */
[----:B------:R-:W-:Y:S01]  /*1a90*/  FMNMX R40, R29, R52, !PT ;  /* 0x000000341d287209 */ /* 0x000fe20007800000 */
[----:B------:R-:W-:-:S04]  /*1aa0*/  FMUL R29, R49, 1.4426950216293334961 ;  /* 0x3fb8aa3b311d7820 */ /* 0x000fc80000400000 */
[--C-:B------:R-:W-:Y:S02]  /*1ab0*/  FFMA R30, R30, c[0x0][0x188], -R40.reuse ;  /* 0x000062001e1e7a23 */ /* 0x100fe40000000828 */
[--C-:B------:R-:W-:Y:S02]  /*1ac0*/  FFMA R31, R31, c[0x0][0x188], -R40.reuse ;  /* 0x000062001f1f7a23 */ /* 0x100fe40000000828 */
[----:B------:R-:W-:Y:S02]  /*1ad0*/  FMUL R49, R30, 1.4426950216293334961 ;  /* 0x3fb8aa3b1e317820 */ /* 0x000fe40000400000 */
[----:B------:R-:W-:Y:S02]  /*1ae0*/  FMUL R30, R31, 1.4426950216293334961 ;  /* 0x3fb8aa3b1f1e7820 */ /* 0x000fe40000400000 */
[----:B------:R-:W-:Y:S01]  /*1af0*/  FFMA R34, R34, c[0x0][0x188], -R40 ;  /* 0x0000620022227a23 */ /* 0x000fe20000000828 */
[----:B------:R-:W0:Y:S01]  /*1b00*/  MUFU.EX2 R29, R29 ;  /* 0x0000001d001d7308 */ /* 0x000e220000000800 */
[----:B------:R-:W-:-:S02]  /*1b10*/  FMUL R41, R41, 1.4426950216293334961 ;  /* 0x3fb8aa3b29297820 */ /* 0x000fc40000400000 */
[----:B------:R-:W-:-:S05]  /*1b20*/  FMUL R31, R34, 1.4426950216293334961 ;  /* 0x3fb8aa3b221f7820 */ /* 0x000fca0000400000 */
[----:B------:R-:W-:Y:S08]  /*1b30*/  MUFU.EX2 R49, R49 ;  /* 0x0000003100317308 */ /* 0x000ff00000000800 */
[----:B------:R-:W1:Y:S08]  /*1b40*/  MUFU.EX2 R30, R30 ;  /* 0x0000001e001e7308 */ /* 0x000e700000000800 */
[----:B------:R-:W2:Y:S08]  /*1b50*/  MUFU.EX2 R32, R41 ;  /* 0x0000002900207308 */ /* 0x000eb00000000800 */
[----:B------:R-:W3:Y:S01]  /*1b60*/  MUFU.EX2 R51, R31 ;  /* 0x0000001f00337308 */ /* 0x000ee20000000800 */
[----:B0-----:R-:W-:-:S02]  /*1b70*/  FADD R33, R29, R28 ;  /* 0x0000001c1d217221 */ /* 0x001fc40000000000 */
[----:B-1----:R-:W-:Y:S01]  /*1b80*/  FADD R28, R49, R30 ;  /* 0x0000001e311c7221 */ /* 0x002fe20000000000 */
[----:B------:R-:W-:Y:S01]  /*1b90*/  F2FP.PACK_AB R49, R30, R49 ;  /* 0x000000311e31723e */ /* 0x000fe200000000ff */
[C---:B--2---:R-:W-:Y:S01]  /*1ba0*/  FADD R34, R32.reuse, R33 ;  /* 0x0000002120227221 */ /* 0x044fe20000000000 */
[----:B------:R-:W-:Y:S01]  /*1bb0*/  F2FP.PACK_AB R32, R32, R29 ;  /* 0x0000001d2020723e */ /* 0x000fe200000000ff */
[----:B------:R-:W-:Y:S02]  /*1bc0*/  FADD R7, -R6, R7 ;  /* 0x0000000706077221 */ /* 0x000fe40000000100 */
[----:B---3--:R-:W-:Y:S01]  /*1bd0*/  FADD R33, R51, R28 ;  /* 0x0000001c33217221 */ /* 0x008fe20000000000 */
[----:B------:R-:W-:Y:S01]  /*1be0*/  BAR.SYNC.DEFER_BLOCKING 0x0 ;  /* 0x0000000000007b1d */ /* 0x000fe20000010000 */
[----:B------:R-:W-:Y:S02]  /*1bf0*/  FMUL R41, R7, 1.4426950216293334961 ;  /* 0x3fb8aa3b07297820 */ /* 0x000fe40000400000 */
[----:B------:R-:W-:-:S02]  /*1c00*/  FADD R7, -R40, R52 ;  /* 0x0000003428077221 */ /* 0x000fc40000000100 */
[----:B------:R-:W-:Y:S02]  /*1c10*/  FFMA R35, R35, c[0x0][0x188], -R40 ;  /* 0x0000620023237a23 */ /* 0x000fe40000000828 */
[----:B------:R-:W-:Y:S02]  /*1c20*/  FMUL R7, R7, 1.4426950216293334961 ;  /* 0x3fb8aa3b07077820 */ /* 0x000fe40000400000 */
[----:B------:R-:W-:Y:S01]  /*1c30*/  FMUL R35, R35, 1.4426950216293334961 ;  /* 0x3fb8aa3b23237820 */ /* 0x000fe20000400000 */
[----:B------:R-:W0:Y:S03]  /*1c40*/  LDSM.16.M88.4 R28, [R57+0x2000] ;  /* 0x00200000391c783b */ /* 0x000e260000000200 */
[----:B------:R-:W1:Y:S08]  /*1c50*/  MUFU.EX2 R64, R35 ;  /* 0x0000002300407308 */ /* 0x000e700000000800 */
[----:B------:R-:W2:Y:S08]  /*1c60*/  MUFU.EX2 R41, R41 ;  /* 0x0000002900297308 */ /* 0x000eb00000000800 */
[----:B------:R-:W3:Y:S01]  /*1c70*/  MUFU.EX2 R7, R7 ;  /* 0x0000000700077308 */ /* 0x000ee20000000800 */
[----:B-1----:R-:W-:Y:S01]  /*1c80*/  F2FP.PACK_AB R51, R64, R51 ;  /* 0x000000334033723e */ /* 0x002fe200000000ff */
[----:B------:R-:W-:-:S02]  /*1c90*/  FFMA R44, R44, c[0x0][0x188], -R6 ;  /* 0x000062002c2c7a23 */ /* 0x000fc40000000806 */
[----:B------:R-:W-:Y:S02]  /*1ca0*/  FFMA R42, R42, c[0x0][0x188], -R40 ;  /* 0x000062002a2a7a23 */ /* 0x000fe40000000828 */
[C---:B--2---:R-:W-:Y:S02]  /*1cb0*/  FMUL R12, R41.reuse, R12 ;  /* 0x0000000c290c7220 */ /* 0x044fe40000400000 */
[----:B------:R-:W-:Y:S02]  /*1cc0*/  FMUL R13, R41, R13 ;  /* 0x0000000d290d7220 */ /* 0x000fe40000400000 */
[C---:B---3--:R-:W-:Y:S02]  /*1cd0*/  FMUL R14, R7.reuse, R14 ;  /* 0x0000000e070e7220 */ /* 0x048fe40000400000 */
[----:B------:R-:W-:Y:S02]  /*1ce0*/  FMUL R15, R7, R15 ;  /* 0x0000000f070f7220 */ /* 0x000fe40000400000 */
[----:B------:R-:W-:-:S02]  /*1cf0*/  FFMA R45, R45, c[0x0][0x188], -R6 ;  /* 0x000062002d2d7a23 */ /* 0x000fc40000000806 */
[--C-:B------:R-:W-:Y:S01]  /*1d00*/  FFMA R43, R43, c[0x0][0x188], -R40.reuse ;  /* 0x000062002b2b7a23 */ /* 0x100fe20000000828 */
[----:B0-----:R-:W-:Y:S01]  /*1d10*/  HMMA.16816.F32 R16, R24, R28, R16 ;  /* 0x0000001c1810723c */ /* 0x001fe20000001810 */
[--C-:B------:R-:W-:Y:S02]  /*1d20*/  FFMA R46, R46, c[0x0][0x188], -R40.reuse ;  /* 0x000062002e2e7a23 */ /* 0x100fe40000000828 */
[----:B------:R-:W-:Y:S02]  /*1d30*/  FFMA R47, R47, c[0x0][0x188], -R40 ;  /* 0x000062002f2f7a23 */ /* 0x000fe40000000828 */
[----:B------:R-:W-:-:S03]  /*1d40*/  FMUL R42, R42, 1.4426950216293334961 ;  /* 0x3fb8aa3b2a2a7820 */ /* 0x000fc60000400000 */
[----:B------:R-:W-:Y:S01]  /*1d50*/  HMMA.16816.F32 R12, R48, R28, R12 ;  /* 0x0000001c300c723c */ /* 0x000fe2000000180c */
[----:B------:R-:W-:Y:S01]  /*1d60*/  FMUL R35, R43, 1.4426950216293334961 ;  /* 0x3fb8aa3b2b237820 */ /* 0x000fe20000400000 */
[----:B------:R-:W0:Y:S01]  /*1d70*/  MUFU.EX2 R52, R42 ;  /* 0x0000002a00347308 */ /* 0x000e220000000800 */
[----:B------:R-:W-:-:S04]  /*1d80*/  FMUL R43, R47, 1.4426950216293334961 ;  /* 0x3fb8aa3b2f2b7820 */ /* 0x000fc80000400000 */
[----:B------:R-:W-:Y:S02]  /*1d90*/  FMUL R29, R44, 1.4426950216293334961 ;  /* 0x3fb8aa3b2c1d7820 */ /* 0x000fe40000400000 */
[----:B------:R-:W-:Y:S02]  /*1da0*/  FMUL R44, R45, 1.4426950216293334961 ;  /* 0x3fb8aa3b2d2c7820 */ /* 0x000fe40000400000 */
[----:B------:R-:W-:Y:S02]  /*1db0*/  FMUL R28, R46, 1.4426950216293334961 ;  /* 0x3fb8aa3b2e1c7820 */ /* 0x000fe40000400000 */
[----:B------:R-:W1:Y:S08]  /*1dc0*/  MUFU.EX2 R29, R29 ;  /* 0x0000001d001d7308 */ /* 0x000e700000000800 */
[----:B------:R-:W2:Y:S08]  /*1dd0*/  MUFU.EX2 R44, R44 ;  /* 0x0000002c002c7308 */ /* 0x000eb00000000800 */
[----:B------:R-:W3:Y:S01]  /*1de0*/  MUFU.EX2 R35, R35 ;  /* 0x0000002300237308 */ /* 0x000ee20000000800 */
[----:B------:R-:W-:-:S07]  /*1df0*/  FADD R33, R64, R33 ;  /* 0x0000002140217221 */ /* 0x000fce0000000000 */
[----:B------:R-:W4:Y:S08]  /*1e00*/  MUFU.EX2 R28, R28 ;  /* 0x0000001c001c7308 */ /* 0x000f300000000800 */
[----:B------:R-:W5:Y:S01]  /*1e10*/  MUFU.EX2 R43, R43 ;  /* 0x0000002b002b7308 */ /* 0x000f620000000800 */
[----:B0-----:R-:W-:Y:S02]  /*1e20*/  FADD R46, R52, R33 ;  /* 0x00000021342e7221 */ /* 0x001fe40000000000 */
[----:B-1----:R-:W-:Y:S01]  /*1e30*/  FADD R45, R29, R34 ;  /* 0x000000221d2d7221 */ /* 0x002fe20000000000 */
[C---:B--2---:R-:W-:Y:S01]  /*1e40*/  F2FP.PACK_AB R34, R44.reuse, R29 ;  /* 0x0000001d2c22723e */ /* 0x044fe200000000ff */
[C---:B---3--:R-:W-:Y:S01]  /*1e50*/  FADD R29, R35.reuse, R46 ;  /* 0x0000002e231d7221 */ /* 0x048fe20000000000 */
[----:B------:R-:W-:Y:S01]  /*1e60*/  F2FP.PACK_AB R33, R35, R52 ;  /* 0x000000342321723e */ /* 0x000fe200000000ff */
[----:B------:R-:W-:Y:S01]  /*1e70*/  FADD R42, R44, R45 ;  /* 0x0000002d2c2a7221 */ /* 0x000fe20000000000 */
[----:B------:R-:W-:Y:S01]  /*1e80*/  HMMA.16816.F32 R16, R36, R30, R16 ;  /* 0x0000001e2410723c */ /* 0x000fe20000001810 */
[----:B----4-:R-:W-:Y:S01]  /*1e90*/  FADD R44, R28, R29 ;  /* 0x0000001d1c2c7221 */ /* 0x010fe20000000000 */
[----:B-----5:R-:W-:-:S07]  /*1ea0*/  F2FP.PACK_AB R35, R43, R28 ;  /* 0x0000001c2b23723e */ /* 0x020fce00000000ff */
[----:B------:R-:W-:Y:S01]  /*1eb0*/  HMMA.16816.F32 R12, R32, R30, R12 ;  /* 0x0000001e200c723c */ /* 0x000fe2000000180c */
[----:B------:R-:W0:Y:S01]  /*1ec0*/  LDSM.16.M88.4 R28, [R57+0x2200] ;  /* 0x00220000391c783b */ /* 0x000e220000000200 */
[----:B------:R-:W-:Y:S02]  /*1ed0*/  FADD R44, R43, R44 ;  /* 0x0000002c2b2c7221 */ /* 0x000fe40000000000 */
[----:B------:R-:W-:Y:S02]  /*1ee0*/  FMUL R8, R41, R8 ;  /* 0x0000000829087220 */ /* 0x000fe40000400000 */
[----:B------:R-:W-:Y:S02]  /*1ef0*/  FMUL R10, R7, R10 ;  /* 0x0000000a070a7220 */ /* 0x000fe40000400000 */
[----:B------:R-:W-:Y:S02]  /*1f00*/  FMUL R9, R41, R9 ;  /* 0x0000000929097220 */ /* 0x000fe40000400000 */
[----:B------:R-:W-:Y:S01]  /*1f10*/  FMUL R11, R7, R11 ;  /* 0x0000000b070b7220 */ /* 0x000fe20000400000 */
[-C--:B0-----:R-:W-:Y:S01]  /*1f20*/  HMMA.16816.F32 R20, R24, R28.reuse, R20 ;  /* 0x0000001c1814723c */ /* 0x081fe20000001814 */
[----:B------:R-:W0:Y:S04]  /*1f30*/  SHFL.BFLY PT, R25, R44, 0x2, 0x1f ;  /* 0x0c401f002c197f89 */ /* 0x000e2800000e0000 */
[----:B------:R-:W1:Y:S03]  /*1f40*/  SHFL.BFLY PT, R24, R42, 0x2, 0x1f ;  /* 0x0c401f002a187f89 */ /* 0x000e6600000e0000 */
[----:B------:R-:W-:Y:S01]  /*1f50*/  HMMA.16816.F32 R8, R48, R28, R8 ;  /* 0x0000001c3008723c */ /* 0x000fe20000001808 */
[----:B------:R-:W-:Y:S01]  /*1f60*/  IADD3 R3, R3, 0x20, RZ ;  /* 0x0000002003037810 */ /* 0x000fe20007ffe0ff */
[----:B0-----:R-:W-:-:S02]  /*1f70*/  FADD R26, R44, R25 ;  /* 0x000000192c1a7221 */ /* 0x001fc40000000000 */
[----:B-1----:R-:W-:-:S03]  /*1f80*/  FADD R24, R42, R24 ;  /* 0x000000182a187221 */ /* 0x002fc60000000000 */
[----:B------:R-:W0:Y:S04]  /*1f90*/  SHFL.BFLY PT, R27, R26, 0x1, 0x1f ;  /* 0x0c201f001a1b7f89 */ /* 0x000e2800000e0000 */
[----:B------:R-:W1:Y:S01]  /*1fa0*/  SHFL.BFLY PT, R25, R24, 0x1, 0x1f ;  /* 0x0c201f0018197f89 */ /* 0x000e6200000e0000 */
[----:B------:R-:W-:Y:S02]  /*1fb0*/  ISETP.GE.AND P0, PT, R3, c[0x0][0x1d0], PT ;  /* 0x0000740003007a0c */ /* 0x000fe40003f06270 */
[----:B------:R-:W-:Y:S02]  /*1fc0*/  MOV R29, 0x20 ;  /* 0x00000020001d7802 */ /* 0x000fe40000000f00 */
[----:B------:R-:W-:Y:S01]  /*1fd0*/  HMMA.16816.F32 R20, R36, R30, R20 ;  /* 0x0000001e2414723c */ /* 0x000fe20000001814 */
[----:B------:R-:W-:-:S02]  /*1fe0*/  MOV R49, R4 ;  /* 0x0000000400317202 */ /* 0x000fc40000000f00 */
[----:B------:R-:W-:Y:S01]  /*1ff0*/  MOV R48, R5 ;  /* 0x0000000500307202 */ /* 0x000fe20000000f00 */
[----:B------:R-:W-:Y:S01]  /*2000*/  IMAD R2, R29, c[0x0][0x1b4], R2 ;  /* 0x00006d001d027a24 */ /* 0x000fe200078e0202 */
[----:B------:R-:W-:-:S03]  /*2010*/  MOV R52, R40 ;  /* 0x0000002800347202 */ /* 0x000fc60000000f00 */
[----:B------:R-:W-:Y:S01]  /*2020*/  HMMA.16816.F32 R8, R32, R30, R8 ;  /* 0x0000001e2008723c */ /* 0x000fe20000001808 */
[----:B------:R-:W-:Y:S02]  /*2030*/  IMAD R0, R29, c[0x0][0x1a4], R0 ;  /* 0x000069001d007a24 */ /* 0x000fe400078e0200 */
[----:B0-----:R-:W-:Y:S02]  /*2040*/  FADD R28, R26, R27 ;  /* 0x0000001b1a1c7221 */ /* 0x001fe40000000000 */
[----:B-1----:R-:W-:Y:S02]  /*2050*/  FADD R25, R24, R25 ;  /* 0x0000001918197221 */ /* 0x002fe40000000000 */
[----:B------:R-:W-:Y:S01]  /*2060*/  FFMA R53, R7, R53, R28 ;  /* 0x0000003507357223 */ /* 0x000fe2000000001c */
[----:B------:R-:W-:Y:S01]  /*2070*/  MOV R7, R6 ;  /* 0x0000000600077202 */ /* 0x000fe20000000f00 */
[----:B------:R-:W-:Y:S01]  /*2080*/  FFMA R54, R41, R54, R25 ;  /* 0x0000003629367223 */ /* 0x000fe20000000019 */
[----:B------:R-:W-:Y:S01]  /*2090*/  @P0 CALL.REL.NOINC `(.L_x_0) ;  /* 0x0000001000000944 */ /* 0x000fe20003c00000 */
[----:B------:R-:W-:Y:S05]  /*20a0*/  BRA `(.L_x_1) ;  /* 0xffffec3000007947 */ /* 0x000fea000383ffff */
.L_x_0:
[----:B------:R-:W-:Y:S01]  /*20b0*/  IMAD R33, R77, c[0x0][0x1c0], RZ ;  /* 0x000070004d217a24 */ /* 0x000fe200078e02ff */
[----:B------:R-:W-:Y:S01]  /*20c0*/  SHF.L.U32 R0, R73, 0x3, RZ ;  /* 0x0000000349007819 */ /* 0x000fe200000006ff */
[----:B------:R-:W-:Y:S01]  /*20d0*/  IMAD R37, R72, c[0x0][0x1c4], RZ ;  /* 0x0000710048257a24 */ /* 0x000fe200078e02ff */
[----:B------:R-:W-:Y:S01]  /*20e0*/  FSETP.GEU.AND P3, PT, R56, 1.175494350822287508e-38, PT ;  /* 0x008000003800780b */ /* 0x000fe20003f6e000 */
[----:B------:R-:W-:Y:S01]  /*20f0*/  BAR.SYNC.DEFER_BLOCKING 0x0 ;  /* 0x0000000000007b1d */ /* 0x000fe20000010000 */
[----:B------:R-:W-:Y:S01]  /*2100*/  SHF.L.U32 R2, R33, 0x1, RZ ;  /* 0x0000000121027819 */ /* 0x000fe200000006ff */
[C---:B------:R-:W-:Y:S01]  /*2110*/  IMAD.HI R44, R37.reuse, 0x2, RZ ;  /* 0x00000002252c7827 */ /* 0x040fe200078e02ff */
[----:B------:R-:W-:-:S02]  /*2120*/  SHF.L.U32 R3, R37, 0x1, RZ ;  /* 0x0000000125037819 */ /* 0x000fc400000006ff */
[----:B------:R-:W-:Y:S01]  /*2130*/  LOP3.LUT R46, R0, 0x38, RZ, 0xc0, !PT ;  /* 0x00000038002e7812 */ /* 0x000fe200078ec0ff */
[----:B------:R-:W-:Y:S01]  /*2140*/  FMUL R0, R55, 8388608 ;  /* 0x4b00000037007820 */ /* 0x000fe20000400000 */
[----:B------:R-:W-:Y:S01]  /*2150*/  IADD3 R2, P4, P5, R3, c[0x0][0x178], R2 ;  /* 0x00005e0003027a10 */ /* 0x000fe20007d9e002 */
[----:B------:R-:W-:Y:S01]  /*2160*/  FMUL R3, R56, 8388608 ;  /* 0x4b00000038037820 */ /* 0x000fe20000400000 */
[----:B------:R-:W-:Y:S01]  /*2170*/  MOV R26, R8 ;  /* 0x00000008001a7202 */ /* 0x000fe20000000f00 */
[----:B------:R-:W-:Y:S01]  /*2180*/  IMAD R77, R77, c[0x0][0x1cc], RZ ;  /* 0x000073004d4d7a24 */ /* 0x000fe200078e02ff */
[----:B------:R-:W-:Y:S02]  /*2190*/  FSETP.GEU.AND P6, PT, R55, 1.175494350822287508e-38, PT ;  /* 0x008000003700780b */ /* 0x000fe40003fce000 */
[----:B------:R-:W-:Y:S01]  /*21a0*/  FSEL R8, R3, R56, !P3 ;  /* 0x0000003803087208 */ /* 0x000fe20005800000 */
[C---:B------:R-:W-:Y:S01]  /*21b0*/  FMUL R3, R54.reuse, 8388608 ;  /* 0x4b00000036037820 */ /* 0x040fe20000400000 */
[----:B------:R-:W-:-:S02]  /*21c0*/  FSETP.GEU.AND P0, PT, R54, 1.175494350822287508e-38, PT ;  /* 0x008000003600780b */ /* 0x000fc40003f0e000 */
[----:B------:R-:W-:Y:S02]  /*21d0*/  MOV R28, R9 ;  /* 0x00000009001c7202 */ /* 0x000fe40000000f00 */
[----:B------:R-:W-:Y:S01]  /*21e0*/  FSEL R9, R0, R55, !P6 ;  /* 0x0000003700097208 */ /* 0x000fe20007000000 */
[C---:B------:R-:W-:Y:S01]  /*21f0*/  FMUL R0, R53.reuse, 8388608 ;  /* 0x4b00000035007820 */ /* 0x040fe20000400000 */
[----:B------:R-:W-:Y:S02]  /*2200*/  MOV R35, R10 ;  /* 0x0000000a00237202 */ /* 0x000fe40000000f00 */
[----:B------:R-:W-:Y:S02]  /*2210*/  IADD3 R29, R8, -0x3f3504f3, RZ ;  /* 0xc0cafb0d081d7810 */ /* 0x000fe40007ffe0ff */
[----:B------:R-:W-:Y:S02]  /*2220*/  FSETP.GEU.AND P1, PT, R53, 1.175494350822287508e-38, PT ;  /* 0x008000003500780b */ /* 0x000fe40003f2e000 */
[----:B------:R-:W-:Y:S01]  /*2230*/  FSEL R10, R3, R54, !P0 ;  /* 0x00000036030a7208 */ /* 0x000fe20004000000 */
[----:B------:R-:W-:Y:S01]  /*2240*/  IMAD.HI R3, R33, 0x2, RZ ;  /* 0x0000000221037827 */ /* 0x000fe200078e02ff */
[----:B------:R-:W-:-:S02]  /*2250*/  LEA R76, R75, R76, 0x1 ;  /* 0x0000004c4b4c7211 */ /* 0x000fc400078e08ff */
[----:B------:R-:W-:Y:S02]  /*2260*/  SHF.R.S32.HI R32, RZ, 0x4, R73 ;  /* 0x00000004ff207819 */ /* 0x000fe40000011449 */
[----:B------:R-:W-:Y:S02]  /*2270*/  MOV R36, R11 ;  /* 0x0000000b00247202 */ /* 0x000fe40000000f00 */
[----:B------:R-:W-:Y:S02]  /*2280*/  MOV R34, R15 ;  /* 0x0000000f00227202 */ /* 0x000fe40000000f00 */
[----:B------:R-:W-:Y:S02]  /*2290*/  LOP3.LUT R29, R29, 0xff800000, RZ, 0xc0, !PT ;  /* 0xff8000001d1d7812 */ /* 0x000fe400078ec0ff */
[----:B------:R-:W-:Y:S02]  /*22a0*/  FSEL R11, R0, R53, !P1 ;  /* 0x00000035000b7208 */ /* 0x000fe40004800000 */
[----:B------:R-:W-:-:S02]  /*22b0*/  SHF.L.U32 R15, R76, 0x2, RZ ;  /* 0x000000024c0f7819 */ /* 0x000fc400000006ff */
[----:B------:R-:W-:Y:S02]  /*22c0*/  SGXT R0, R32, 0x1 ;  /* 0x000000012000781a */ /* 0x000fe40000000200 */
[----:B------:R-:W-:Y:S02]  /*22d0*/  IADD3.X R3, R44, c[0x0][0x17c], R3, P4, P5 ;  /* 0x00005f002c037a10 */ /* 0x000fe400027ea403 */
[----:B------:R-:W-:Y:S02]  /*22e0*/  MOV R25, R13 ;  /* 0x0000000d00197202 */ /* 0x000fe40000000f00 */
[----:B------:R-:W-:Y:S01]  /*22f0*/  FSETP.GT.AND P4, PT, |R55|, 8.50705917302346158658e+37, PT ;  /* 0x7e8000003700780b */ /* 0x000fe20003f84200 */
[----:B------:R-:W0:Y:S01]  /*2300*/  I2F R13, R29 ;  /* 0x0000001d000d7306 */ /* 0x000e220000201400 */
[----:B------:R-:W-:Y:S02]  /*2310*/  LOP3.LUT R33, R15, 0x808, R0, 0x78, !PT ;  /* 0x000008080f217812 */ /* 0x000fe400078e7800 */
[----:B------:R-:W-:-:S02]  /*2320*/  MOV R27, R14 ;  /* 0x0000000e001b7202 */ /* 0x000fc40000000f00 */
[----:B------:R-:W-:Y:S02]  /*2330*/  FSEL R15, RZ, -23, P6 ;  /* 0xc1b80000ff0f7808 */ /* 0x000fe40003000000 */
[----:B------:R-:W-:Y:S02]  /*2340*/  FSEL R14, RZ, -23, P3 ;  /* 0xc1b80000ff0e7808 */ /* 0x000fe40001800000 */
[----:B------:R-:W-:Y:S02]  /*2350*/  FSETP.GEU.AND P6, PT, |R55|, 1.175494350822287508e-38, PT ;  /* 0x008000003700780b */ /* 0x000fe40003fce200 */
[----:B------:R-:W-:Y:S01]  /*2360*/  FSETP.GT.AND P3, PT, |R53|, 8.50705917302346158658e+37, PT ;  /* 0x7e8000003500780b */ /* 0x000fe20003f64200 */
[----:B------:R-:W-:Y:S01]  /*2370*/  @P4 FMUL R55, R55, 0.25 ;  /* 0x3e80000037374820 */ /* 0x000fe20000400000 */
[----:B------:R-:W-:Y:S01]  /*2380*/  FSETP.GEU.AND P2, PT, |R53|, 1.175494350822287508e-38, PT ;  /* 0x008000003500780b */ /* 0x000fe20003f4e200 */
[----:B------:R-:W-:Y:S01]  /*2390*/  @P4 FMUL R19, R19, 0.25 ;  /* 0x3e80000013134820 */ /* 0x000fe20000400000 */
[----:B------:R-:W-:Y:S01]  /*23a0*/  IADD3 R30, R9, -0x3f3504f3, RZ ;  /* 0xc0cafb0d091e7810 */ /* 0x000fe20007ffe0ff */
[----:B0-----:R-:W-:Y:S01]  /*23b0*/  FFMA.FTZ R14, R13, 1.1920928955078125e-07, R14 ;  /* 0x340000000d0e7823 */ /* 0x001fe2000001000e */
[----:B------:R-:W-:Y:S01]  /*23c0*/  IADD3 R31, R10, -0x3f3504f3, RZ ;  /* 0xc0cafb0d0a1f7810 */ /* 0x000fe20007ffe0ff */
[----:B------:R-:W-:Y:S01]  /*23d0*/  @P4 FMUL R23, R23, 0.25 ;  /* 0x3e80000017174820 */ /* 0x000fe20000400000 */
[----:B------:R-:W-:Y:S01]  /*23e0*/  FSETP.GT.AND P5, PT, |R56|, 8.50705917302346158658e+37, PT ;  /* 0x7e8000003800780b */ /* 0x000fe20003fa4200 */
[----:B------:R-:W-:Y:S01]  /*23f0*/  @P4 FMUL R22, R22, 0.25 ;  /* 0x3e80000016164820 */ /* 0x000fe20000400000 */
[----:B------:R-:W-:Y:S01]  /*2400*/  LOP3.LUT R30, R30, 0xff800000, RZ, 0xc0, !PT ;  /* 0xff8000001e1e7812 */ /* 0x000fe200078ec0ff */
[----:B------:R-:W-:Y:S01]  /*2410*/  @!P6 FMUL R55, R55, 16777216 ;  /* 0x4b8000003737e820 */ /* 0x000fe20000400000 */
[----:B------:R-:W-:Y:S01]  /*2420*/  LOP3.LUT R31, R31, 0xff800000, RZ, 0xc0, !PT ;  /* 0xff8000001f1f7812 */ /* 0x000fe200078ec0ff */
[----:B------:R-:W-:Y:S01]  /*2430*/  @P3 FMUL R53, R53, 0.25 ;  /* 0x3e80000035353820 */ /* 0x000fe20000400000 */
[----:B------:R-:W-:Y:S01]  /*2440*/  FSEL R13, RZ, -23, P0 ;  /* 0xc1b80000ff0d7808 */ /* 0x000fe20000000000 */
[----:B------:R-:W-:Y:S01]  /*2450*/  @P3 FMUL R36, R36, 0.25 ;  /* 0x3e80000024243820 */ /* 0x000fe20000400000 */
[----:B------:R-:W-:Y:S01]  /*2460*/  FSEL R37, RZ, -23, P1 ;  /* 0xc1b80000ff257808 */ /* 0x000fe20000800000 */
[----:B------:R-:W-:Y:S01]  /*2470*/  @P3 FMUL R35, R35, 0.25 ;  /* 0x3e80000023233820 */ /* 0x000fe20000400000 */
[----:B------:R-:W-:Y:S01]  /*2480*/  FSETP.GT.AND P0, PT, |R54|, 8.50705917302346158658e+37, PT ;  /* 0x7e8000003600780b */ /* 0x000fe20003f04200 */
[----:B------:R-:W-:Y:S01]  /*2490*/  @P3 FMUL R34, R34, 0.25 ;  /* 0x3e80000022223820 */ /* 0x000fe20000400000 */
[----:B------:R-:W-:Y:S01]  /*24a0*/  MOV R24, R12 ;  /* 0x0000000c00187202 */ /* 0x000fe20000000f00 */
[----:B------:R-:W-:Y:S01]  /*24b0*/  @P3 FMUL R27, R27, 0.25 ;  /* 0x3e8000001b1b3820 */ /* 0x000fe20000400000 */
[----:B------:R-:W-:Y:S01]  /*24c0*/  FSETP.GEU.AND P1, PT, |R56|, 1.175494350822287508e-38, PT ;  /* 0x008000003800780b */ /* 0x000fe20003f2e200 */
[----:B------:R-:W0:Y:S01]  /*24d0*/  I2F R12, R30 ;  /* 0x0000001e000c7306 */ /* 0x000e220000201400 */
[----:B------:R-:W-:Y:S01]  /*24e0*/  @!P2 FMUL R53, R53, 16777216 ;  /* 0x4b8000003535a820 */ /* 0x000fe20000400000 */
[C---:B------:R-:W-:Y:S01]  /*24f0*/  SHF.L.U32 R7, R73.reuse, 0x5, RZ ;  /* 0x0000000549077819 */ /* 0x040fe200000006ff */
[----:B------:R-:W-:Y:S01]  /*2500*/  @!P2 FMUL R36, R36, 16777216 ;  /* 0x4b8000002424a820 */ /* 0x000fe20000400000 */
[----:B------:R-:W-:Y:S01]  /*2510*/  LOP3.LUT R39, R73, 0xc, RZ, 0xc0, !PT ;  /* 0x0000000c49277812 */ /* 0x000fe200078ec0ff */
[----:B------:R-:W-:Y:S01]  /*2520*/  @!P2 FMUL R35, R35, 16777216 ;  /* 0x4b8000002323a820 */ /* 0x000fe20000400000 */
[----:B------:R-:W-:Y:S01]  /*2530*/  LOP3.LUT R42, R7, 0x60, RZ, 0xc0, !PT ;  /* 0x00000060072a7812 */ /* 0x000fe200078ec0ff */
[----:B------:R-:W-:Y:S01]  /*2540*/  @!P2 FMUL R34, R34, 16777216 ;  /* 0x4b8000002222a820 */ /* 0x000fe20000400000 */
[----:B------:R-:W1:Y:S01]  /*2550*/  I2F R38, R31 ;  /* 0x0000001f00267306 */ /* 0x000e620000201400 */
[----:B------:R-:W-:Y:S01]  /*2560*/  @!P2 FMUL R27, R27, 16777216 ;  /* 0x4b8000001b1ba820 */ /* 0x000fe20000400000 */
[----:B------:R-:W-:Y:S01]  /*2570*/  FSETP.GEU.AND P2, PT, |R54|, 1.175494350822287508e-38, PT ;  /* 0x008000003600780b */ /* 0x000fe20003f4e200 */
[----:B------:R-:W-:Y:S01]  /*2580*/  @P5 FMUL R56, R56, 0.25 ;  /* 0x3e80000038385820 */ /* 0x000fe20000400000 */
[----:B------:R-:W-:Y:S01]  /*2590*/  IADD3 R32, R11, -0x3f3504f3, RZ ;  /* 0xc0cafb0d0b207810 */ /* 0x000fe20007ffe0ff */
[----:B------:R-:W-:Y:S01]  /*25a0*/  @P0 FMUL R54, R54, 0.25 ;  /* 0x3e80000036360820 */ /* 0x000fe20000400000 */
[----:B------:R-:W-:Y:S01]  /*25b0*/  LOP3.LUT R7, R73, 0xf0, RZ, 0xc0, !PT ;  /* 0x000000f049077812 */ /* 0x000fe200078ec0ff */
[----:B------:R-:W-:Y:S01]  /*25c0*/  @!P1 FMUL R56, R56, 16777216 ;  /* 0x4b80000038389820 */ /* 0x000fe20000400000 */
[----:B------:R-:W2:Y:S01]  /*25d0*/  MUFU.RCP R55, R55 ;  /* 0x0000003700377308 */ /* 0x000ea20000001000 */
[----:B------:R-:W-:Y:S01]  /*25e0*/  LEA R42, R39, R42, 0x9 ;  /* 0x0000002a272a7211 */ /* 0x000fe200078e48ff */
[----:B------:R-:W-:Y:S01]  /*25f0*/  @!P6 FMUL R19, R19, 16777216 ;  /* 0x4b8000001313e820 */ /* 0x000fe20000400000 */
[----:B------:R-:W-:Y:S01]  /*2600*/  LOP3.LUT R32, R32, 0xff800000, RZ, 0xc0, !PT ;  /* 0xff80000020207812 */ /* 0x000fe200078ec0ff */
[----:B0-----:R-:W-:Y:S01]  /*2610*/  FFMA.FTZ R15, R12, 1.1920928955078125e-07, R15 ;  /* 0x340000000c0f7823 */ /* 0x001fe2000001000f */
[C---:B------:R-:W-:Y:S01]  /*2620*/  LEA R48, R7.reuse, R46, 0x2 ;  /* 0x0000002e07307211 */ /* 0x040fe200078e10ff */
[----:B------:R-:W-:Y:S01]  /*2630*/  @P4 FMUL R18, R18, 0.25 ;  /* 0x3e80000012124820 */ /* 0x000fe20000400000 */
[----:B------:R-:W-:Y:S01]  /*2640*/  LEA R46, R7, R42, 0x3 ;  /* 0x0000002a072e7211 */ /* 0x000fe200078e18ff */
[----:B------:R-:W-:Y:S01]  /*2650*/  @!P2 FMUL R54, R54, 16777216 ;  /* 0x4b8000003636a820 */ /* 0x000fe20000400000 */
[----:B------:R0:W3:Y:S01]  /*2660*/  I2F R42, R32 ;  /* 0x00000020002a7306 */ /* 0x0000e20000201400 */
[----:B-1----:R-:W-:Y:S01]  /*2670*/  FFMA.FTZ R12, R38, 1.1920928955078125e-07, R13 ;  /* 0x34000000260c7823 */ /* 0x002fe2000001000d */
[----:B------:R-:W-:Y:S01]  /*2680*/  LEA R7, R39, R46, 0x1 ;  /* 0x0000002e27077211 */ /* 0x000fe200078e08ff */
[----:B------:R-:W-:Y:S01]  /*2690*/  @P5 FMUL R20, R20, 0.25 ;  /* 0x3e80000014145820 */ /* 0x000fe20000400000 */
[----:B------:R-:W-:Y:S01]  /*26a0*/  IADD3 R30, R9, -R30, RZ ;  /* 0x8000001e091e7210 */ /* 0x000fe20007ffe0ff */
[----:B------:R-:W-:Y:S01]  /*26b0*/  @P5 FMUL R21, R21, 0.25 ;  /* 0x3e80000015155820 */ /* 0x000fe20000400000 */
[----:B------:R-:W-:Y:S01]  /*26c0*/  IADD3 R31, R10, -R31, RZ ;  /* 0x8000001f0a1f7210 */ /* 0x000fe20007ffe0ff */
[----:B--2---:R-:W-:Y:S01]  /*26d0*/  FMUL R38, R55, R19 ;  /* 0x0000001337267220 */ /* 0x004fe20000400000 */
[----:B------:R-:W1:Y:S01]  /*26e0*/  MUFU.RCP R56, R56 ;  /* 0x0000003800387308 */ /* 0x000e620000001000 */
[----:B------:R-:W-:Y:S01]  /*26f0*/  @P5 FMUL R17, R17, 0.25 ;  /* 0x3e80000011115820 */ /* 0x000fe20000400000 */
[----:B0-----:R-:W-:Y:S01]  /*2700*/  IADD3 R32, R11, -R32, RZ ;  /* 0x800000200b207210 */ /* 0x001fe20007ffe0ff */
[----:B------:R-:W-:Y:S01]  /*2710*/  @P5 FMUL R16, R16, 0.25 ;  /* 0x3e80000010105820 */ /* 0x000fe20000400000 */
[----:B------:R-:W-:Y:S01]  /*2720*/  ISETP.GE.U32.AND P5, PT, R10, 0x7f800000, PT ;  /* 0x7f8000000a00780c */ /* 0x000fe20003fa6070 */
[----:B------:R-:W-:Y:S01]  /*2730*/  @P0 FMUL R25, R25, 0.25 ;  /* 0x3e80000019190820 */ /* 0x000fe20000400000 */
[----:B------:R-:W-:Y:S01]  /*2740*/  ISETP.GE.U32.AND P4, PT, R11, 0x7f800000, PT ;  /* 0x7f8000000b00780c */ /* 0x000fe20003f86070 */
[----:B------:R-:W-:Y:S01]  /*2750*/  @P0 FMUL R24, R24, 0.25 ;  /* 0x3e80000018180820 */ /* 0x000fe20000400000 */
[----:B------:R-:W0:Y:S01]  /*2760*/  MUFU.RCP R19, R54 ;  /* 0x0000003600137308 */ /* 0x000e220000001000 */
[----:B------:R-:W-:Y:S01]  /*2770*/  @!P6 FMUL R23, R23, 16777216 ;  /* 0x4b8000001717e820 */ /* 0x000fe20000400000 */
[----:B------:R-:W-:Y:S01]  /*2780*/  FSETP.NEU.AND P3, PT, R8, RZ, PT ;  /* 0x000000ff0800720b */ /* 0x000fe20003f6d000 */
[----:B------:R-:W-:Y:S01]  /*2790*/  @!P6 FMUL R22, R22, 16777216 ;  /* 0x4b8000001616e820 */ /* 0x000fe20000400000 */
[----:B------:R-:W-:Y:S01]  /*27a0*/  MOV R51, c[0x0][0x1c8] ;  /* 0x0000720000337a02 */ /* 0x000fe20000000f00 */
[----:B------:R-:W-:Y:S01]  /*27b0*/  @!P6 FMUL R18, R18, 16777216 ;  /* 0x4b8000001212e820 */ /* 0x000fe20000400000 */
[----:B------:R-:W-:Y:S01]  /*27c0*/  SHF.R.U32.HI R73, RZ, 0x1, R73 ;  /* 0x00000001ff497819 */ /* 0x000fe20000011649 */
[----:B------:R-:W-:Y:S01]  /*27d0*/  @!P1 FMUL R20, R20, 16777216 ;  /* 0x4b80000014149820 */ /* 0x000fe20000400000 */
[----:B------:R-:W2:Y:S01]  /*27e0*/  MUFU.RCP R53, R53 ;  /* 0x0000003500357308 */ /* 0x000ea20000001000 */
[----:B------:R-:W-:Y:S01]  /*27f0*/  @P0 FMUL R28, R28, 0.25 ;  /* 0x3e8000001c1c0820 */ /* 0x000fe20000400000 */
[----:B------:R-:W-:Y:S01]  /*2800*/  LOP3.LUT R73, R73, 0x4, RZ, 0xc0, !PT ;  /* 0x0000000449497812 */ /* 0x000fe200078ec0ff */
[----:B------:R-:W-:Y:S01]  /*2810*/  @P0 FMUL R26, R26, 0.25 ;  /* 0x3e8000001a1a0820 */ /* 0x000fe20000400000 */
[----:B------:R-:W-:Y:S01]  /*2820*/  ISETP.GE.U32.AND P0, PT, R8, 0x7f800000, PT ;  /* 0x7f8000000800780c */ /* 0x000fe20003f06070 */
[----:B------:R-:W-:Y:S01]  /*2830*/  @!P1 FMUL R21, R21, 16777216 ;  /* 0x4b80000015159820 */ /* 0x000fe20000400000 */
[----:B------:R-:W-:Y:S01]  /*2840*/  IADD3 R0, R73, R48, RZ ;  /* 0x0000003049007210 */ /* 0x000fe20007ffe0ff */
[----:B------:R-:W-:Y:S01]  /*2850*/  @!P1 FMUL R17, R17, 16777216 ;  /* 0x4b80000011119820 */ /* 0x000fe20000400000 */
[----:B------:R-:W-:Y:S01]  /*2860*/  LEA R47, R51, -R51, 0x4 ;  /* 0x80000033332f7211 */ /* 0x000fe200078e20ff */
[----:B------:R-:W-:Y:S01]  /*2870*/  @!P1 FMUL R16, R16, 16777216 ;  /* 0x4b80000010109820 */ /* 0x000fe20000400000 */
[----:B------:R-:W-:Y:S01]  /*2880*/  ISETP.GE.U32.AND P1, PT, R9, 0x7f800000, PT ;  /* 0x7f8000000900780c */ /* 0x000fe20003f26070 */
[----:B------:R-:W-:Y:S01]  /*2890*/  @!P2 FMUL R25, R25, 16777216 ;  /* 0x4b8000001919a820 */ /* 0x000fe20000400000 */
[----:B------:R-:W-:Y:S01]  /*28a0*/  LOP3.LUT R74, R74, 0x1f8, RZ, 0xc0, !PT ;  /* 0x000001f84a4a7812 */ /* 0x000fe200078ec0ff */
[----:B------:R-:W-:-:S02]  /*28b0*/  @!P2 FMUL R24, R24, 16777216 ;  /* 0x4b8000001818a820 */ /* 0x000fc40000400000 */
[----:B---3--:R-:W-:Y:S02]  /*28c0*/  FFMA.FTZ R13, R42, 1.1920928955078125e-07, R37 ;  /* 0x340000002a0d7823 */ /* 0x008fe40000010025 */
[C---:B------:R-:W-:Y:S02]  /*28d0*/  FMUL R23, R55.reuse, R23 ;  /* 0x0000001737177220 */ /* 0x040fe40000400000 */
[C---:B------:R-:W-:Y:S02]  /*28e0*/  FMUL R22, R55.reuse, R22 ;  /* 0x0000001637167220 */ /* 0x040fe40000400000 */
[----:B------:R-:W-:Y:S02]  /*28f0*/  FMUL R55, R55, R18 ;  /* 0x0000001237377220 */ /* 0x000fe40000400000 */
[----:B-1----:R-:W-:Y:S02]  /*2900*/  FMUL R37, R56, R20 ;  /* 0x0000001438257220 */ /* 0x002fe40000400000 */
[----:B------:R-:W-:-:S02]  /*2910*/  @!P2 FMUL R28, R28, 16777216 ;  /* 0x4b8000001c1ca820 */ /* 0x000fc40000400000 */
[----:B------:R-:W-:Y:S01]  /*2920*/  @!P2 FMUL R26, R26, 16777216 ;  /* 0x4b8000001a1aa820 */ /* 0x000fe20000400000 */
[----:B------:R-:W-:Y:S01]  /*2930*/  FSETP.NEU.AND P2, PT, R9, RZ, PT ;  /* 0x000000ff0900720b */ /* 0x000fe20003f4d000 */
[C---:B------:R-:W-:Y:S02]  /*2940*/  FMUL R18, R56.reuse, R21 ;  /* 0x0000001538127220 */ /* 0x040fe40000400000 */
[C---:B------:R-:W-:Y:S02]  /*2950*/  FMUL R20, R56.reuse, R17 ;  /* 0x0000001138147220 */ /* 0x040fe40000400000 */
[----:B------:R-:W-:Y:S01]  /*2960*/  FMUL R39, R56, R16 ;  /* 0x0000001038277220 */ /* 0x000fe20000400000 */
[----:B------:R-:W-:Y:S01]  /*2970*/  F2FP.PACK_AB R17, R18, R37 ;  /* 0x000000251211723e */ /* 0x000fe200000000ff */
[C---:B0-----:R-:W-:Y:S01]  /*2980*/  FMUL R25, R19.reuse, R25 ;  /* 0x0000001913197220 */ /* 0x041fe20000400000 */
[----:B------:R-:W-:Y:S01]  /*2990*/  F2FP.PACK_AB R18, R38, R55 ;  /* 0x000000372612723e */ /* 0x000fe200000000ff */
[C---:B------:R-:W-:Y:S01]  /*29a0*/  FMUL R24, R19.reuse, R24 ;  /* 0x0000001813187220 */ /* 0x040fe20000400000 */
[----:B------:R-:W-:Y:S01]  /*29b0*/  F2FP.PACK_AB R16, R20, R39 ;  /* 0x000000271410723e */ /* 0x000fe200000000ff */
[C---:B------:R-:W-:Y:S01]  /*29c0*/  FMUL R28, R19.reuse, R28 ;  /* 0x0000001c131c7220 */ /* 0x040fe20000400000 */
[----:B------:R-:W-:Y:S01]  /*29d0*/  IADD3 R20, R8, -R29, RZ ;  /* 0x8000001d08147210 */ /* 0x000fe20007ffe0ff */
[----:B------:R-:W-:Y:S01]  /*29e0*/  FMUL R21, R19, R26 ;  /* 0x0000001a13157220 */ /* 0x000fe20000400000 */
[----:B------:R-:W-:Y:S01]  /*29f0*/  F2FP.PACK_AB R19, R23, R22 ;  /* 0x000000161713723e */ /* 0x000fe200000000ff */
[----:B------:R-:W-:Y:S01]  /*2a00*/  FADD R30, R30, -1 ;  /* 0xbf8000001e1e7421 */ /* 0x000fe20000000000 */
[----:B------:R-:W-:Y:S01]  /*2a10*/  F2FP.PACK_AB R22, R25, R24 ;  /* 0x000000181916723e */ /* 0x000fe200000000ff */
[----:B------:R0:W-:Y:S01]  /*2a20*/  STS.64 [R33], R16 ;  /* 0x0000001021007388 */ /* 0x0001e20000000a00 */
[----:B------:R-:W-:Y:S01]  /*2a30*/  MOV R25, 0x3dc6b27f ;  /* 0x3dc6b27f00197802 */ /* 0x000fe20000000f00 */
[----:B------:R-:W-:Y:S01]  /*2a40*/  FADD R31, R31, -1 ;  /* 0xbf8000001f1f7421 */ /* 0x000fe20000000000 */
[----:B------:R-:W-:Y:S01]  /*2a50*/  F2FP.PACK_AB R23, R28, R21 ;  /* 0x000000151c17723e */ /* 0x000fe200000000ff */
[----:B------:R-:W-:Y:S01]  /*2a60*/  FADD R32, R32, -1 ;  /* 0xbf80000020207421 */ /* 0x000fe20000000000 */
[----:B------:R-:W-:Y:S01]  /*2a70*/  LOP3.LUT R24, R33, 0x10, RZ, 0x3c, !PT ;  /* 0x0000001021187812 */ /* 0x000fe200078e3cff */
[----:B------:R-:W-:-:S02]  /*2a80*/  FADD R20, R20, -1 ;  /* 0xbf80000014147421 */ /* 0x000fc40000000000 */
[----:B------:R1:W-:Y:S01]  /*2a90*/  STS.64 [R33+0x400], R22 ;  /* 0x0004001621007388 */ /* 0x0003e20000000a00 */
[----:B--2---:R-:W-:Y:S02]  /*2aa0*/  FMUL R36, R53, R36 ;  /* 0x0000002435247220 */ /* 0x004fe40000400000 */
[-C--:B------:R-:W-:Y:S01]  /*2ab0*/  FFMA.FTZ R21, R20, R25.reuse, -0.16845393180847167969 ;  /* 0xbe2c7f3014157423 */ /* 0x080fe20000010019 */
[----:B------:R2:W-:Y:S01]  /*2ac0*/  STS.64 [R24+0x1000], R18 ;  /* 0x0010001218007388 */ /* 0x0005e20000000a00 */
[CC--:B0-----:R-:W-:Y:S02]  /*2ad0*/  FFMA.FTZ R17, R30.reuse, R25.reuse, -0.16845393180847167969 ;  /* 0xbe2c7f301e117423 */ /* 0x0c1fe40000010019 */
[C---:B------:R-:W-:Y:S02]  /*2ae0*/  FFMA.FTZ R16, R31.reuse, R25, -0.16845393180847167969 ;  /* 0xbe2c7f301f107423 */ /* 0x040fe40000010019 */
[C---:B------:R-:W-:Y:S02]  /*2af0*/  FFMA.FTZ R17, R30.reuse, R17, 0.1716887056827545166 ;  /* 0x3e2fcf2a1e117423 */ /* 0x040fe40000010011 */
[----:B------:R-:W-:Y:S01]  /*2b00*/  FFMA.FTZ R16, R31, R16, 0.1716887056827545166 ;  /* 0x3e2fcf2a1f107423 */ /* 0x000fe20000010010 */
[C---:B-1----:R-:W-:Y:S01]  /*2b10*/  LEA R23, R51.reuse, R51, 0x1 ;  /* 0x0000003333177211 */ /* 0x042fe200078e08ff */
[----:B------:R-:W-:Y:S01]  /*2b20*/  FFMA.FTZ R17, R30, R17, -0.17900948226451873779 ;  /* 0xbe374e431e117423 */ /* 0x000fe20000010011 */
[----:B------:R-:W-:Y:S01]  /*2b30*/  SHF.L.U32 R33, R51, 0x3, RZ ;  /* 0x0000000333217819 */ /* 0x000fe200000006ff */
[----:B------:R-:W-:-:S02]  /*2b40*/  FFMA.FTZ R21, R20, R21, 0.1716887056827545166 ;  /* 0x3e2fcf2a14157423 */ /* 0x000fc40000010015 */
[C---:B--2---:R-:W-:Y:S01]  /*2b50*/  FFMA.FTZ R19, R32.reuse, R25, -0.16845393180847167969 ;  /* 0xbe2c7f3020137423 */ /* 0x044fe20000010019 */
[----:B------:R-:W-:Y:S01]  /*2b60*/  SHF.L.U32 R25, R51, 0x2, RZ ;  /* 0x0000000233197819 */ /* 0x000fe200000006ff */
[----:B------:R-:W-:Y:S02]  /*2b70*/  FFMA.FTZ R16, R31, R16, -0.17900948226451873779 ;  /* 0xbe374e431f107423 */ /* 0x000fe40000010010 */
[----:B------:R-:W-:Y:S02]  /*2b80*/  FFMA.FTZ R19, R32, R19, 0.1716887056827545166 ;  /* 0x3e2fcf2a20137423 */ /* 0x000fe40000010013 */
[----:B------:R-:W-:Y:S02]  /*2b90*/  FFMA.FTZ R17, R30, R17, 0.20512372255325317383 ;  /* 0x3e520bf41e117423 */ /* 0x000fe40000010011 */
[----:B------:R-:W-:Y:S02]  /*2ba0*/  FFMA.FTZ R19, R32, R19, -0.17900948226451873779 ;  /* 0xbe374e4320137423 */ /* 0x000fe40000010013 */
[----:B------:R-:W-:-:S02]  /*2bb0*/  FFMA.FTZ R21, R20, R21, -0.17900948226451873779 ;  /* 0xbe374e4314157423 */ /* 0x000fc40000010015 */
[C---:B------:R-:W-:Y:S02]  /*2bc0*/  FFMA.FTZ R16, R31.reuse, R16, 0.20512372255325317383 ;  /* 0x3e520bf41f107423 */ /* 0x040fe40000010010 */
[----:B------:R-:W-:Y:S02]  /*2bd0*/  FFMA.FTZ R17, R30, R17, -0.24046532809734344482 ;  /* 0xbe763c8b1e117423 */ /* 0x000fe40000010011 */
[----:B------:R-:W-:Y:S02]  /*2be0*/  FFMA.FTZ R19, R32, R19, 0.20512372255325317383 ;  /* 0x3e520bf420137423 */ /* 0x000fe40000010013 */
[----:B------:R-:W-:Y:S02]  /*2bf0*/  FFMA.FTZ R21, R20, R21, 0.20512372255325317383 ;  /* 0x3e520bf414157423 */ /* 0x000fe40000010015 */
[----:B------:R-:W-:Y:S02]  /*2c00*/  FFMA.FTZ R16, R31, R16, -0.24046532809734344482 ;  /* 0xbe763c8b1f107423 */ /* 0x000fe40000010010 */
[----:B------:R-:W-:-:S02]  /*2c10*/  FFMA.FTZ R17, R30, R17, 0.28857114911079406738 ;  /* 0x3e93bf991e117423 */ /* 0x000fc40000010011 */
[----:B------:R-:W-:Y:S02]  /*2c20*/  FFMA.FTZ R19, R32, R19, -0.24046532809734344482 ;  /* 0xbe763c8b20137423 */ /* 0x000fe40000010013 */
[----:B------:R-:W-:Y:S02]  /*2c30*/  FFMA.FTZ R21, R20, R21, -0.24046532809734344482 ;  /* 0xbe763c8b14157423 */ /* 0x000fe40000010015 */
[C---:B------:R-:W-:Y:S02]  /*2c40*/  FMUL R35, R53.reuse, R35 ;  /* 0x0000002335237220 */ /* 0x040fe40000400000 */
[C---:B------:R-:W-:Y:S02]  /*2c50*/  FMUL R34, R53.reuse, R34 ;  /* 0x0000002235227220 */ /* 0x040fe40000400000 */
[----:B------:R-:W-:Y:S01]  /*2c60*/  FMUL R27, R53, R27 ;  /* 0x0000001b351b7220 */ /* 0x000fe20000400000 */
[----:B------:R-:W-:Y:S01]  /*2c70*/  F2FP.PACK_AB R35, R36, R35 ;  /* 0x000000232423723e */ /* 0x000fe200000000ff */
[----:B------:R-:W-:-:S02]  /*2c80*/  FFMA.FTZ R16, R31, R16, 0.28857114911079406738 ;  /* 0x3e93bf991f107423 */ /* 0x000fc40000010010 */
[----:B------:R-:W-:Y:S01]  /*2c90*/  FFMA.FTZ R17, R30, R17, -0.36067417263984680176 ;  /* 0xbeb8aa491e117423 */ /* 0x000fe20000010011 */
[----:B------:R-:W-:Y:S01]  /*2ca0*/  F2FP.PACK_AB R34, R34, R27 ;  /* 0x0000001b2222723e */ /* 0x000fe200000000ff */
[----:B------:R-:W-:Y:S01]  /*2cb0*/  FFMA.FTZ R19, R32, R19, 0.28857114911079406738 ;  /* 0x3e93bf9920137423 */ /* 0x000fe20000010013 */
[----:B------:R-:W-:Y:S01]  /*2cc0*/  LEA R27, R51, R51, 0x2 ;  /* 0x00000033331b7211 */ /* 0x000fe200078e10ff */
[----:B------:R-:W-:Y:S02]  /*2cd0*/  FFMA.FTZ R21, R20, R21, 0.28857114911079406738 ;  /* 0x3e93bf9914157423 */ /* 0x000fe40000010015 */
[----:B------:R-:W-:Y:S01]  /*2ce0*/  FFMA.FTZ R16, R31, R16, -0.36067417263984680176 ;  /* 0xbeb8aa491f107423 */ /* 0x000fe20000010010 */
[----:B------:R0:W-:Y:S01]  /*2cf0*/  STS.64 [R24+0x1400], R34 ;  /* 0x0014002218007388 */ /* 0x0001e20000000a00 */
[----:B------:R-:W-:Y:S02]  /*2d00*/  FFMA.FTZ R17, R30, R17, 0.48089820146560668945 ;  /* 0x3ef6384a1e117423 */ /* 0x000fe40000010011 */
[----:B------:R-:W-:-:S02]  /*2d10*/  FFMA.FTZ R19, R32, R19, -0.36067417263984680176 ;  /* 0xbeb8aa4920137423 */ /* 0x000fc40000010013 */
[----:B------:R-:W-:Y:S02]  /*2d20*/  FFMA.FTZ R21, R20, R21, -0.36067417263984680176 ;  /* 0xbeb8aa4914157423 */ /* 0x000fe40000010015 */
[----:B------:R-:W-:Y:S02]  /*2d30*/  FFMA.FTZ R16, R31, R16, 0.48089820146560668945 ;  /* 0x3ef6384a1f107423 */ /* 0x000fe40000010010 */
[----:B------:R-:W-:Y:S02]  /*2d40*/  FFMA.FTZ R17, R30, R17, -0.72134751081466674805 ;  /* 0xbf38aa3b1e117423 */ /* 0x000fe40000010011 */
[----:B------:R-:W-:Y:S01]  /*2d50*/  FFMA.FTZ R19, R32, R19, 0.48089820146560668945 ;  /* 0x3ef6384a20137423 */ /* 0x000fe20000010013 */
[----:B0-----:R-:W-:Y:S01]  /*2d60*/  LEA R35, R51, R51, 0x3 ;  /* 0x0000003333237211 */ /* 0x001fe200078e18ff */
[----:B------:R-:W-:Y:S02]  /*2d70*/  FFMA.FTZ R21, R20, R21, 0.48089820146560668945 ;  /* 0x3ef6384a14157423 */ /* 0x000fe40000010015 */
[----:B------:R-:W-:-:S02]  /*2d80*/  FFMA.FTZ R16, R31, R16, -0.72134751081466674805 ;  /* 0xbf38aa3b1f107423 */ /* 0x000fc40000010010 */
[----:B------:R-:W-:Y:S02]  /*2d90*/  FMUL R17, R30, R17 ;  /* 0x000000111e117220 */ /* 0x000fe40000400000 */
[----:B------:R-:W-:Y:S02]  /*2da0*/  FFMA.FTZ R19, R32, R19, -0.72134751081466674805 ;  /* 0xbf38aa3b20137423 */ /* 0x000fe40000010013 */
[----:B------:R-:W-:Y:S02]  /*2db0*/  FFMA.FTZ R21, R20, R21, -0.72134751081466674805 ;  /* 0xbf38aa3b14157423 */ /* 0x000fe40000010015 */
[----:B------:R-:W-:Y:S02]  /*2dc0*/  FMUL R16, R31, R16 ;  /* 0x000000101f107220 */ /* 0x000fe40000400000 */
[----:B------:R-:W-:Y:S02]  /*2dd0*/  FMUL R17, R30, R17 ;  /* 0x000000111e117220 */ /* 0x000fe40000400000 */
[----:B------:R-:W-:-:S02]  /*2de0*/  FMUL R19, R32, R19 ;  /* 0x0000001320137220 */ /* 0x000fc40000400000 */
[----:B------:R-:W-:Y:S02]  /*2df0*/  FMUL R21, R20, R21 ;  /* 0x0000001514157220 */ /* 0x000fe40000400000 */
[C---:B------:R-:W-:Y:S02]  /*2e00*/  FMUL R16, R31.reuse, R16 ;  /* 0x000000101f107220 */ /* 0x040fe40000400000 */
[----:B------:R-:W-:Y:S02]  /*2e10*/  FFMA.FTZ R30, R30, 1.4426950216293334961, R17 ;  /* 0x3fb8aa3b1e1e7823 */ /* 0x000fe40000010011 */
[----:B------:R-:W-:Y:S02]  /*2e20*/  FMUL R19, R32, R19 ;  /* 0x0000001320137220 */ /* 0x000fe40000400000 */
[----:B------:R-:W-:Y:S02]  /*2e30*/  FMUL R21, R20, R21 ;  /* 0x0000001514157220 */ /* 0x000fe40000400000 */
[----:B------:R-:W-:-:S02]  /*2e40*/  FFMA.FTZ R31, R31, 1.4426950216293334961, R16 ;  /* 0x3fb8aa3b1f1f7823 */ /* 0x000fc40000010010 */
[----:B------:R-:W-:Y:S02]  /*2e50*/  FFMA.FTZ R32, R32, 1.4426950216293334961, R19 ;  /* 0x3fb8aa3b20207823 */ /* 0x000fe40000010013 */
[----:B------:R-:W-:Y:S01]  /*2e60*/  FADD R44, R15, R30 ;  /* 0x0000001e0f2c7221 */ /* 0x000fe20000000000 */
[----:B------:R-:W-:Y:S01]  /*2e70*/  @P0 MOV R15, 0x7f800000 ;  /* 0x7f800000000f0802 */ /* 0x000fe20000000f00 */
[----:B------:R-:W-:Y:S01]  /*2e80*/  FFMA.FTZ R21, R20, 1.4426950216293334961, R21 ;  /* 0x3fb8aa3b14157823 */ /* 0x000fe20000010015 */
[----:B------:R-:W-:Y:S01]  /*2e90*/  LOP3.LUT R20, R7, 0x10, RZ, 0x3c, !PT ;  /* 0x0000001007147812 */ /* 0x000fe200078e3cff */
[----:B------:R-:W-:Y:S01]  /*2ea0*/  FADD R45, R12, R31 ;  /* 0x0000001f0c2d7221 */ /* 0x000fe20000000000 */
[----:B------:R-:W-:Y:S01]  /*2eb0*/  @P1 MOV R12, 0x7f800000 ;  /* 0x7f800000000c1802 */ /* 0x000fe20000000f00 */
[----:B------:R-:W-:Y:S01]  /*2ec0*/  FADD R46, R13, R32 ;  /* 0x000000200d2e7221 */ /* 0x000fe20000000000 */
[----:B------:R-:W-:Y:S01]  /*2ed0*/  @P5 MOV R13, 0x7f800000 ;  /* 0x7f800000000d5802 */ /* 0x000fe20000000f00 */
[----:B------:R-:W-:Y:S01]  /*2ee0*/  FADD R41, R14, R21 ;  /* 0x000000150e297221 */ /* 0x000fe20000000000 */
[----:B------:R-:W-:Y:S01]  /*2ef0*/  BAR.SYNC.DEFER_BLOCKING 0x0 ;  /* 0x0000000000007b1d */ /* 0x000fe20000010000 */
[----:B------:R-:W-:Y:S01]  /*2f00*/  @P0 FFMA.FTZ R41, R8, R15, +INF ;  /* 0x7f80000008290423 */ /* 0x000fe2000001000f */
[----:B------:R-:W-:Y:S01]  /*2f10*/  @P4 MOV R8, 0x7f800000 ;  /* 0x7f80000000084802 */ /* 0x000fe20000000f00 */
[----:B------:R-:W-:Y:S01]  /*2f20*/  @P1 FFMA.FTZ R44, R9, R12, +INF ;  /* 0x7f800000092c1423 */ /* 0x000fe2000001000c */
[----:B------:R-:W-:Y:S01]  /*2f30*/  LOP3.LUT R14, R7, 0x8, RZ, 0x3c, !PT ;  /* 0x00000008070e7812 */ /* 0x000fe200078e3cff */
[C---:B------:R-:W-:Y:S01]  /*2f40*/  @P5 FFMA.FTZ R45, R10.reuse, R13, +INF ;  /* 0x7f8000000a2d5423 */ /* 0x040fe2000001000d */
[----:B------:R-:W-:Y:S01]  /*2f50*/  FSETP.NEU.AND P1, PT, R10, RZ, PT ;  /* 0x000000ff0a00720b */ /* 0x000fe20003f2d000 */
[C---:B------:R-:W-:Y:S01]  /*2f60*/  @P4 FFMA.FTZ R46, R11.reuse, R8, +INF ;  /* 0x7f8000000b2e4423 */ /* 0x040fe20000010008 */
[----:B------:R-:W-:Y:S01]  /*2f70*/  FSETP.NEU.AND P0, PT, R11, RZ, PT ;  /* 0x000000ff0b00720b */ /* 0x000fe20003f0d000 */
[C---:B------:R-:W-:Y:S01]  /*2f80*/  IMAD R29, R51.reuse, 0x6, RZ ;  /* 0x00000006331d7824 */ /* 0x040fe200078e02ff */
[C---:B------:R-:W-:Y:S01]  /*2f90*/  SHF.L.U32 R11, R51.reuse, 0x1, RZ ;  /* 0x00000001330b7819 */ /* 0x040fe200000006ff */
[----:B------:R-:W-:Y:S01]  /*2fa0*/  IMAD R37, R51, 0xa, RZ ;  /* 0x0000000a33257824 */ /* 0x000fe200078e02ff */
[----:B------:R-:W-:Y:S01]  /*2fb0*/  LOP3.LUT R10, R7, 0x18, RZ, 0x3c, !PT ;  /* 0x00000018070a7812 */ /* 0x000fe200078e3cff */
[C---:B------:R-:W-:Y:S01]  /*2fc0*/  IMAD R49, R51.reuse, 0xc, RZ ;  /* 0x0000000c33317824 */ /* 0x040fe200078e02ff */
[CC--:B------:R-:W-:Y:S01]  /*2fd0*/  LEA R18, P5, R51.reuse, R2.reuse, 0x2 ;  /* 0x0000000233127211 */ /* 0x0c0fe200078a10ff */
[----:B------:R-:W-:Y:S01]  /*2fe0*/  IMAD R43, R51, 0xe, RZ ;  /* 0x0000000e332b7824 */ /* 0x000fe200078e02ff */
[-C--:B------:R-:W-:Y:S01]  /*2ff0*/  IADD3 R16, P4, R11, R2.reuse, RZ ;  /* 0x000000020b107210 */ /* 0x080fe20007f9e0ff */
[----:B------:R-:W-:Y:S01]  /*3000*/  IMAD R53, R51, 0x12, RZ ;  /* 0x0000001233357824 */ /* 0x000fe200078e02ff */
[-C--:B------:R-:W-:Y:S01]  /*3010*/  LEA.HI.X.SX32 R19, R11, R3.reuse, 0x1, P5 ;  /* 0x000000030b137211 */ /* 0x080fe200028f0eff */
[----:B------:R-:W-:Y:S01]  /*3020*/  IMAD R55, R51, 0x14, RZ ;  /* 0x0000001433377824 */ /* 0x000fe200078e02ff */
[-C--:B------:R-:W-:Y:S01]  /*3030*/  IADD3 R22, P6, R29, R2.reuse, RZ ;  /* 0x000000021d167210 */ /* 0x080fe20007fde0ff */
[C---:B------:R-:W-:Y:S01]  /*3040*/  IMAD R57, R51.reuse, 0x16, RZ ;  /* 0x0000001633397824 */ /* 0x040fe200078e02ff */
[CC--:B------:R-:W-:Y:S01]  /*3050*/  LEA.HI.X.SX32 R17, R51.reuse, R3.reuse, 0x1, P4 ;  /* 0x0000000333117211 */ /* 0x0c0fe200020f0eff */
[C---:B------:R-:W-:Y:S01]  /*3060*/  IMAD R59, R51.reuse, 0x18, RZ ;  /* 0x00000018333b7824 */ /* 0x040fe200078e02ff */
[----:B------:R-:W0:Y:S01]  /*3070*/  LDS.64 R12, [R7] ;  /* 0x00000000070c7984 */ /* 0x000e220000000a00 */
[CC--:B------:R-:W-:Y:S01]  /*3080*/  LEA R24, P4, R51.reuse, R2.reuse, 0x3 ;  /* 0x0000000233187211 */ /* 0x0c0fe200078818ff */
[----:B------:R-:W-:Y:S01]  /*3090*/  IMAD R39, R51, 0xb, RZ ;  /* 0x0000000b33277824 */ /* 0x000fe200078e02ff */
[-C--:B------:R-:W-:Y:S01]  /*30a0*/  LEA.HI.X.SX32 R23, R23, R3.reuse, 0x1, P6 ;  /* 0x0000000317177211 */ /* 0x080fe200030f0eff */
[----:B------:R-:W1:Y:S01]  /*30b0*/  LDS.64 R14, [R14] ;  /* 0x000000000e0e7984 */ /* 0x000e620000000a00 */
[-C--:B------:R-:W-:Y:S01]  /*30c0*/  IADD3 R26, P5, R37, R2.reuse, RZ ;  /* 0x00000002251a7210 */ /* 0x080fe20007fbe0ff */
[----:B------:R-:W-:Y:S01]  /*30d0*/  IMAD R61, R51, 0x1a, RZ ;  /* 0x0000001a333d7824 */ /* 0x000fe200078e02ff */
[-C--:B------:R-:W-:Y:S01]  /*30e0*/  IADD3 R28, P6, R49, R2.reuse, RZ ;  /* 0x00000002311c7210 */ /* 0x080fe20007fde0ff */
[----:B------:R-:W2:Y:S01]  /*30f0*/  LDS.64 R20, [R20] ;  /* 0x0000000014147984 */ /* 0x000ea20000000a00 */
[----:B------:R-:W-:Y:S01]  /*3100*/  LEA.HI.X.SX32 R25, R25, R3, 0x1, P4 ;  /* 0x0000000319197211 */ /* 0x000fe200020f0eff */
[C---:B------:R-:W-:Y:S01]  /*3110*/  IMAD R63, R51.reuse, 0x1c, RZ ;  /* 0x0000001c333f7824 */ /* 0x040fe200078e02ff */
[----:B------:R-:W-:Y:S01]  /*3120*/  LEA R31, R51, -R51, 0x3 ;  /* 0x80000033331f7211 */ /* 0x000fe200078e18ff */
[----:B------:R-:W3:Y:S01]  /*3130*/  LDS.64 R10, [R10] ;  /* 0x000000000a0a7984 */ /* 0x000ee20000000a00 */
[----:B------:R-:W-:Y:S01]  /*3140*/  IADD3 R30, P4, R43, R2, RZ ;  /* 0x000000022b1e7210 */ /* 0x000fe20007f9e0ff */
[----:B------:R-:W-:Y:S01]  /*3150*/  IMAD R65, R51, 0x1e, RZ ;  /* 0x0000001e33417824 */ /* 0x000fe200078e02ff */
[-C--:B------:R-:W-:Y:S01]  /*3160*/  LEA.HI.X.SX32 R27, R27, R3.reuse, 0x1, P5 ;  /* 0x000000031b1b7211 */ /* 0x080fe200028f0eff */
[----:B------:R-:W-:Y:S01]  /*3170*/  IMAD R9, R51, 0xd, RZ ;  /* 0x0000000d33097824 */ /* 0x000fe200078e02ff */
[----:B------:R-:W-:-:S02]  /*3180*/  LEA.HI.X.SX32 R29, R29, R3, 0x1, P6 ;  /* 0x000000031d1d7211 */ /* 0x000fc400030f0eff */
[-C--:B------:R-:W-:Y:S02]  /*3190*/  LEA R32, P5, R51, R2.reuse, 0x4 ;  /* 0x0000000233207211 */ /* 0x080fe400078a20ff */
[-C--:B------:R-:W-:Y:S02]  /*31a0*/  IADD3 R34, P6, R53, R2.reuse, RZ ;  /* 0x0000000235227210 */ /* 0x080fe40007fde0ff */
[-C--:B------:R-:W-:Y:S02]  /*31b0*/  LEA.HI.X.SX32 R31, R31, R3.reuse, 0x1, P4 ;  /* 0x000000031f1f7211 */ /* 0x080fe400020f0eff */
[----:B------:R-:W-:Y:S02]  /*31c0*/  IADD3 R36, P4, R55, R2, RZ ;  /* 0x0000000237247210 */ /* 0x000fe40007f9e0ff */
[-C--:B------:R-:W-:Y:S02]  /*31d0*/  LEA.HI.X.SX32 R33, R33, R3.reuse, 0x1, P5 ;  /* 0x0000000321217211 */ /* 0x080fe400028f0eff */
[----:B------:R-:W-:-:S02]  /*31e0*/  LEA.HI.X.SX32 R35, R35, R3, 0x1, P6 ;  /* 0x0000000323237211 */ /* 0x000fc400030f0eff */
[-C--:B------:R-:W-:Y:S02]  /*31f0*/  IADD3 R38, P5, R57, R2.reuse, RZ ;  /* 0x0000000239267210 */ /* 0x080fe40007fbe0ff */
[-C--:B------:R-:W-:Y:S02]  /*3200*/  IADD3 R48, P6, R59, R2.reuse, RZ ;  /* 0x000000023b307210 */ /* 0x080fe40007fde0ff */
[-C--:B------:R-:W-:Y:S02]  /*3210*/  LEA.HI.X.SX32 R37, R37, R3.reuse, 0x1, P4 ;  /* 0x0000000325257211 */ /* 0x080fe400020f0eff */
[----:B------:R-:W-:Y:S02]  /*3220*/  IADD3 R50, P4, R61, R2, RZ ;  /* 0x000000023d327210 */ /* 0x000fe40007f9e0ff */
[-C--:B------:R-:W-:Y:S01]  /*3230*/  LEA.HI.X.SX32 R39, R39, R3.reuse, 0x1, P5 ;  /* 0x0000000327277211 */ /* 0x080fe200028f0eff */
[----:B0-----:R1:W-:Y:S01]  /*3240*/  STG.E.U16 [R2.64], R12 ;  /* 0x0000000c02007986 */ /* 0x0013e2000c101504 */
[----:B------:R-:W-:-:S02]  /*3250*/  LEA.HI.X.SX32 R49, R49, R3, 0x1, P6 ;  /* 0x0000000331317211 */ /* 0x000fc400030f0eff */
[-C--:B------:R-:W-:Y:S02]  /*3260*/  IADD3 R42, P5, R63, R2.reuse, RZ ;  /* 0x000000023f2a7210 */ /* 0x080fe40007fbe0ff */
[----:B------:R-:W-:Y:S02]  /*3270*/  IADD3 R8, P6, R65, R2, RZ ;  /* 0x0000000241087210 */ /* 0x000fe40007fde0ff */
[----:B------:R-:W-:Y:S02]  /*3280*/  PRMT R7, R12, 0x7632, R7 ;  /* 0x000076320c077816 */ /* 0x000fe40000000007 */
[-C--:B------:R-:W-:Y:S02]  /*3290*/  LEA.HI.X.SX32 R51, R9, R3.reuse, 0x1, P4 ;  /* 0x0000000309337211 */ /* 0x080fe400020f0eff */
[-C--:B------:R-:W-:Y:S01]  /*32a0*/  LEA.HI.X.SX32 R43, R43, R3.reuse, 0x1, P5 ;  /* 0x000000032b2b7211 */ /* 0x080fe200028f0eff */
[----:B------:R0:W-:Y:S01]  /*32b0*/  STG.E.U16 [R16.64], R7 ;  /* 0x0000000710007986 */ /* 0x0001e2000c101504 */
[----:B------:R-:W-:-:S02]  /*32c0*/  LEA.HI.X.SX32 R9, R47, R3, 0x1, P6 ;  /* 0x000000032f097211 */ /* 0x000fc400030f0eff */
[----:B-1----:R-:W-:Y:S01]  /*32d0*/  PRMT R3, R14, 0x7632, R3 ;  /* 0x000076320e037816 */ /* 0x002fe20000000003 */
[----:B------:R3:W-:Y:S01]  /*32e0*/  STG.E.U16 [R18.64], R14 ;  /* 0x0000000e12007986 */ /* 0x0007e2000c101504 */
[----:B------:R-:W-:Y:S02]  /*32f0*/  PRMT R2, R15, 0x7632, R2 ;  /* 0x000076320f027816 */ /* 0x000fe40000000002 */
[----:B------:R-:W-:Y:S01]  /*3300*/  FSEL R41, R41, -INF , P3 ;  /* 0xff80000029297808 */ /* 0x000fe20001800000 */
[----:B------:R1:W-:Y:S01]  /*3310*/  STG.E.U16 [R22.64], R3 ;  /* 0x0000000316007986 */ /* 0x0003e2000c101504 */
[----:B------:R-:W-:Y:S02]  /*3320*/  FSEL R44, R44, -INF , P2 ;  /* 0xff8000002c2c7808 */ /* 0x000fe40001000000 */
[----:B------:R-:W-:Y:S01]  /*3330*/  FSEL R45, R45, -INF , P1 ;  /* 0xff8000002d2d7808 */ /* 0x000fe20000800000 */
[----:B--2---:R2:W-:Y:S01]  /*3340*/  STG.E.U16 [R24.64], R20 ;  /* 0x0000001418007986 */ /* 0x0045e2000c101504 */
[----:B0-----:R-:W-:Y:S01]  /*3350*/  PRMT R17, R20, 0x7632, R17 ;  /* 0x0000763214117816 */ /* 0x001fe20000000011 */
[----:B------:R-:W-:Y:S01]  /*3360*/  FFMA R4, R41, 0.69314718246459960938, R4 ;  /* 0x3f31721829047823 */ /* 0x000fe20000000004 */
[----:B---3--:R-:W-:Y:S01]  /*3370*/  PRMT R19, R10, 0x7632, R19 ;  /* 0x000076320a137816 */ /* 0x008fe20000000013 */
[----:B------:R-:W-:-:S02]  /*3380*/  FFMA R5, R44, 0.69314718246459960938, R5 ;  /* 0x3f3172182c057823 */ /* 0x000fc40000000005 */
[----:B------:R-:W-:Y:S01]  /*3390*/  STG.E.U16 [R26.64], R17 ;  /* 0x000000111a007986 */ /* 0x000fe2000c101504 */
[----:B------:R-:W-:Y:S01]  /*33a0*/  FFMA R6, R45, 0.69314718246459960938, R6 ;  /* 0x3f3172182d067823 */ /* 0x000fe20000000006 */
[----:B-1----:R-:W-:Y:S02]  /*33b0*/  PRMT R23, R13, 0x7632, R23 ;  /* 0x000076320d177816 */ /* 0x002fe40000000017 */
[----:B------:R0:W-:Y:S01]  /*33c0*/  STG.E.U16 [R28.64], R10 ;  /* 0x0000000a1c007986 */ /* 0x0001e2000c101504 */
[----:B------:R-:W-:Y:S02]  /*33d0*/  FSEL R3, R46, -INF , P0 ;  /* 0xff8000002e037808 */ /* 0x000fe40000000000 */
[----:B--2---:R-:W-:Y:S01]  /*33e0*/  PRMT R25, R21, 0x7632, R25 ;  /* 0x0000763215197816 */ /* 0x004fe20000000019 */
[----:B------:R-:W-:Y:S02]  /*33f0*/  STG.E.U16 [R30.64], R19 ;  /* 0x000000131e007986 */ /* 0x000fe4000c101504 */
[----:B------:R-:W-:Y:S01]  /*3400*/  FFMA R7, R3, 0.69314718246459960938, R40 ;  /* 0x3f31721803077823 */ /* 0x000fe20000000028 */
[C---:B------:R-:W-:Y:S01]  /*3410*/  SHF.L.U32 R3, R72.reuse, 0x2, RZ ;  /* 0x0000000248037819 */ /* 0x040fe200000006ff */
[----:B------:R-:W-:Y:S01]  /*3420*/  STG.E.U16 [R32.64], R13 ;  /* 0x0000000d20007986 */ /* 0x000fe2000c101504 */
[----:B------:R-:W-:-:S03]  /*3430*/  IMAD.HI R72, R72, 0x4, RZ ;  /* 0x0000000448487827 */ /* 0x000fc600078e02ff */
[----:B------:R-:W-:Y:S01]  /*3440*/  STG.E.U16 [R34.64], R23 ;  /* 0x0000001722007986 */ /* 0x000fe2000c101504 */
[----:B0-----:R-:W-:-:S03]  /*3450*/  PRMT R10, R11, 0x7632, R10 ;  /* 0x000076320b0a7816 */ /* 0x001fc6000000000a */
[----:B------:R-:W-:Y:S04]  /*3460*/  STG.E.U16 [R36.64], R15 ;  /* 0x0000000f24007986 */ /* 0x000fe8000c101504 */
[----:B------:R0:W-:Y:S04]  /*3470*/  STG.E.U16 [R38.64], R2 ;  /* 0x0000000226007986 */ /* 0x0001e8000c101504 */
[----:B------:R-:W-:Y:S04]  /*3480*/  STG.E.U16 [R48.64], R21 ;  /* 0x0000001530007986 */ /* 0x000fe8000c101504 */
[----:B------:R-:W-:Y:S04]  /*3490*/  STG.E.U16 [R50.64], R25 ;  /* 0x0000001932007986 */ /* 0x000fe8000c101504 */
[----:B------:R-:W-:Y:S01]  /*34a0*/  STG.E.U16 [R42.64], R11 ;  /* 0x0000000b2a007986 */ /* 0x000fe2000c101504 */
[C---:B0-----:R-:W-:Y:S01]  /*34b0*/  SHF.L.U32 R2, R77.reuse, 0x2, RZ ;  /* 0x000000024d027819 */ /* 0x041fe200000006ff */
[----:B------:R-:W-:-:S02]  /*34c0*/  IMAD.HI R77, R77, 0x4, RZ ;  /* 0x000000044d4d7827 */ /* 0x000fc400078e02ff */
[----:B------:R-:W-:Y:S04]  /*34d0*/  STG.E.U16 [R8.64], R10 ;  /* 0x0000000a08007986 */ /* 0x000fe8000c101504 */
[----:B------:R-:W-:Y:S01]  /*34e0*/  BAR.SYNC.DEFER_BLOCKING 0x0 ;  /* 0x0000000000007b1d */ /* 0x000fe20000010000 */
[----:B------:R-:W-:-:S04]  /*34f0*/  IADD3 R2, P0, P1, R3, c[0x0][0x180], R2 ;  /* 0x0000600003027a10 */ /* 0x000fc8000791e002 */
[----:B------:R-:W-:Y:S01]  /*3500*/  IADD3.X R3, R72, c[0x0][0x184], R77, P0, P1 ;  /* 0x0000610048037a10 */ /* 0x000fe200007e244d */
[----:B------:R-:W-:Y:S04]  /*3510*/  STS.64 [R74], R4 ;  /* 0x000000044a007388 */ /* 0x000fe80000000a00 */
[----:B------:R-:W-:Y:S04]  /*3520*/  STS.64 [R74+0x200], R6 ;  /* 0x000200064a007388 */ /* 0x000fe80000000a00 */
[----:B------:R-:W-:Y:S06]  /*3530*/  BAR.SYNC.DEFER_BLOCKING 0x0 ;  /* 0x0000000000007b1d */ /* 0x000fec0000010000 */
[----:B------:R-:W0:Y:S04]  /*3540*/  LDS R11, [R0] ;  /* 0x00000000000b7984 */ /* 0x000e280000000800 */
[----:B0-----:R-:W-:Y:S01]  /*3550*/  STG.E [R2.64], R11 ;  /* 0x0000000b02007986 */ /* 0x001fe2000c101904 */
[----:B------:R-:W-:Y:S05]  /*3560*/  EXIT ;  /* 0x000000000000794d */ /* 0x000fea0003800000 */
.L_x_2:
[----:B------:R-:W-:-:S00]  /*3570*/  BRA `(.L_x_2) ;  /* 0xfffffff000007947 */ /* 0x000fc0000383ffff */
[----:B------:R-:W-:-:S00]  /*3580*/  NOP ;  /* 0x0000000000007918 */ /* 0x000fc00000000000 */
[----:B------:R-:W-:-:S00]  /*3590*/  NOP ;  /* 0x0000000000007918 */ /* 0x000fc00000000000 */
[----:B------:R-:W-:-:S00]  /*35a0*/  NOP ;  /* 0x0000000000007918 */ /* 0x000fc00000000000 */
[----:B------:R-:W-:-:S00]  /*35b0*/  NOP ;  /* 0x0000000000007918 */ /* 0x000fc00000000000 */
[----:B------:R-:W-:-:S00]  /*35c0*/  NOP ;  /* 0x0000000000007918 */ /* 0x000fc00000000000 */
[----:B------:R-:W-:-:S00]  /*35d0*/  NOP ;  /* 0x0000000000007918 */ /* 0x000fc00000000000 */
[----:B------:R-:W-:-:S00]  /*35e0*/  NOP ;  /* 0x0000000000007918 */ /* 0x000fc00000000000 */
[----:B------:R-:W-:-:S00]  /*35f0*/  NOP ;  /* 0x0000000000007918 */ /* 0x000fc00000000000 */
.L_x_3:


//--------------------- .nv.global.init           --------------------------
	.section	.nv.global.init,"aw",@progbits
.nv.global.init:
	.type		_$_str,@object
	.size		_$_str,(.L_0 - _$_str)
_$_str:
        /*0000*/ 	.byte	0x5f, 0x5f, 0x43, 0x55, 0x44, 0x41, 0x5f, 0x46, 0x54, 0x5a, 0x00
.L_0:


//--------------------- .nv.shared.attn_fwd       --------------------------
	.section	.nv.shared.attn_fwd,"aw",@nobits
	.sectionflags	@""
	.align	16
